	.headerflags	@"EF_CUDA_TEXMODE_UNIFIED EF_CUDA_64BIT_ADDRESS EF_CUDA_ACCELERATORS EF_CUDA_SM90 EF_CUDA_VIRTUAL_SM(EF_CUDA_SM90)"
	.elftype	@"ET_EXEC"


//--------------------- .nv.info                  --------------------------
	.section	.nv.info,"",@"SHT_CUDA_INFO"
	.align	4


	//----- nvinfo : EIATTR_REGCOUNT
	.align		4
        /*0000*/ 	.byte	0x04, 0x2f
        /*0002*/ 	.short	(.L_1 - .L_0)
	.align		4
.L_0:
        /*0004*/ 	.word	index@(triton_poi_fused__unsafe_index_add_mul_native_group_norm_relu_sub_38)
        /*0008*/ 	.word	0x00000038


	//----- nvinfo : EIATTR_MIN_STACK_SIZE
	.align		4
.L_1:
        /*000c*/ 	.byte	0x04, 0x12
        /*000e*/ 	.short	(.L_3 - .L_2)
	.align		4
.L_2:
        /*0010*/ 	.word	index@(triton_poi_fused__unsafe_index_add_mul_native_group_norm_relu_sub_38)
        /*0014*/ 	.word	0x00000000


	//----- nvinfo : EIATTR_FRAME_SIZE
	.align		4
.L_3:
        /*0018*/ 	.byte	0x04, 0x11
        /*001a*/ 	.short	(.L_5 - .L_4)
	.align		4
.L_4:
        /*001c*/ 	.word	index@(triton_poi_fused__unsafe_index_add_mul_native_group_norm_relu_sub_38)
        /*0020*/ 	.word	0x00000000


	//----- nvinfo : EIATTR_MIN_STACK_SIZE
	.align		4
.L_5:
        /*0024*/ 	.byte	0x04, 0x12
        /*0026*/ 	.short	(.L_7 - .L_6)
	.align		4
.L_6:
        /*0028*/ 	.word	index@(triton_poi_fused__unsafe_index_add_mul_native_group_norm_relu_sub_38)
        /*002c*/ 	.word	0x00000000
.L_7:


//--------------------- .nv.info.triton_poi_fused__unsafe_index_add_mul_native_group_norm_relu_sub_38 --------------------------
	.section	.nv.info.triton_poi_fused__unsafe_index_add_mul_native_group_norm_relu_sub_38,"",@"SHT_CUDA_INFO"
	.sectionflags	@""
	.align	4


	//----- nvinfo : EIATTR_CUDA_API_VERSION
	.align		4
        /*0000*/ 	.byte	0x04, 0x37
        /*0002*/ 	.short	(.L_9 - .L_8)
.L_8:
        /*0004*/ 	.word	0x0000007c


	//----- nvinfo : EIATTR_KPARAM_INFO
	.align		4
.L_9:
        /*0008*/ 	.byte	0x04, 0x17
        /*000a*/ 	.short	(.L_11 - .L_10)
.L_10:
        /*000c*/ 	.word	0x00000000
        /*0010*/ 	.short	0x000f
        /*0012*/ 	.short	0x0078
        /*0014*/ 	.byte	0x00, 0xf0, 0x11, 0x00


	//----- nvinfo : EIATTR_KPARAM_INFO
	.align		4
.L_11:
        /*0018*/ 	.byte	0x04, 0x17
        /*001a*/ 	.short	(.L_13 - .L_12)
.L_12:
        /*001c*/ 	.word	0x00000000
        /*0020*/ 	.short	0x000e
        /*0022*/ 	.short	0x0070
        /*0024*/ 	.byte	0x00, 0xf4, 0x21, 0x00


	//----- nvinfo : EIATTR_KPARAM_INFO
	.align		4
.L_13:
        /*0028*/ 	.byte	0x04, 0x17
        /*002a*/ 	.short	(.L_15 - .L_14)
.L_14:
        /*002c*/ 	.word	0x00000000
        /*0030*/ 	.short	0x000d
        /*0032*/ 	.short	0x0068
        /*0034*/ 	.byte	0x00, 0xf4, 0x21, 0x00


	//----- nvinfo : EIATTR_KPARAM_INFO
	.align		4
.L_15:
        /*0038*/ 	.byte	0x04, 0x17
        /*003a*/ 	.short	(.L_17 - .L_16)
.L_16:
        /*003c*/ 	.word	0x00000000
        /*0040*/ 	.short	0x000c
        /*0042*/ 	.short	0x0060
        /*0044*/ 	.byte	0x00, 0xf4, 0x21, 0x00


	//----- nvinfo : EIATTR_KPARAM_INFO
	.align		4
.L_17:
        /*0048*/ 	.byte	0x04, 0x17
        /*004a*/ 	.short	(.L_19 - .L_18)
.L_18:
        /*004c*/ 	.word	0x00000000
        /*0050*/ 	.short	0x000b
        /*0052*/ 	.short	0x0058
        /*0054*/ 	.byte	0x00, 0xf4, 0x21, 0x00


	//----- nvinfo : EIATTR_KPARAM_INFO
	.align		4
.L_19:
        /*0058*/ 	.byte	0x04, 0x17
        /*005a*/ 	.short	(.L_21 - .L_20)
.L_20:
        /*005c*/ 	.word	0x00000000
        /*0060*/ 	.short	0x000a
        /*0062*/ 	.short	0x0050
        /*0064*/ 	.byte	0x00, 0xf4, 0x21, 0x00


	//----- nvinfo : EIATTR_KPARAM_INFO
	.align		4
.L_21:
        /*0068*/ 	.byte	0x04, 0x17
        /*006a*/ 	.short	(.L_23 - .L_22)
.L_22:
        /*006c*/ 	.word	0x00000000
        /*0070*/ 	.short	0x0009
        /*0072*/ 	.short	0x0048
        /*0074*/ 	.byte	0x00, 0xf4, 0x21, 0x00


	//----- nvinfo : EIATTR_KPARAM_INFO
	.align		4
.L_23:
        /*0078*/ 	.byte	0x04, 0x17
        /*007a*/ 	.short	(.L_25 - .L_24)
.L_24:
        /*007c*/ 	.word	0x00000000
        /*0080*/ 	.short	0x0008
        /*0082*/ 	.short	0x0040
        /*0084*/ 	.byte	0x00, 0xf4, 0x21, 0x00


	//----- nvinfo : EIATTR_KPARAM_INFO
	.align		4
.L_25:
        /*0088*/ 	.byte	0x04, 0x17
        /*008a*/ 	.short	(.L_27 - .L_26)
.L_26:
        /*008c*/ 	.word	0x00000000
        /*0090*/ 	.short	0x0007
        /*0092*/ 	.short	0x0038
        /*0094*/ 	.byte	0x00, 0xf4, 0x21, 0x00


	//----- nvinfo : EIATTR_KPARAM_INFO
	.align		4
.L_27:
        /*0098*/ 	.byte	0x04, 0x17
        /*009a*/ 	.short	(.L_29 - .L_28)
.L_28:
        /*009c*/ 	.word	0x00000000
        /*00a0*/ 	.short	0x0006
        /*00a2*/ 	.short	0x0030
        /*00a4*/ 	.byte	0x00, 0xf4, 0x21, 0x00


	//----- nvinfo : EIATTR_KPARAM_INFO
	.align		4
.L_29:
        /*00a8*/ 	.byte	0x04, 0x17
        /*00aa*/ 	.short	(.L_31 - .L_30)
.L_30:
        /*00ac*/ 	.word	0x00000000
        /*00b0*/ 	.short	0x0005
        /*00b2*/ 	.short	0x0028
        /*00b4*/ 	.byte	0x00, 0xf4, 0x21, 0x00


	//----- nvinfo : EIATTR_KPARAM_INFO
	.align		4
.L_31:
        /*00b8*/ 	.byte	0x04, 0x17
        /*00ba*/ 	.short	(.L_33 - .L_32)
.L_32:
        /*00bc*/ 	.word	0x00000000
        /*00c0*/ 	.short	0x0004
        /*00c2*/ 	.short	0x0020
        /*00c4*/ 	.byte	0x00, 0xf4, 0x21, 0x00


	//----- nvinfo : EIATTR_KPARAM_INFO
	.align		4
.L_33:
        /*00c8*/ 	.byte	0x04, 0x17
        /*00ca*/ 	.short	(.L_35 - .L_34)
.L_34:
        /*00cc*/ 	.word	0x00000000
        /*00d0*/ 	.short	0x0003
        /*00d2*/ 	.short	0x0018
        /*00d4*/ 	.byte	0x00, 0xf4, 0x21, 0x00


	//----- nvinfo : EIATTR_KPARAM_INFO
	.align		4
.L_35:
        /*00d8*/ 	.byte	0x04, 0x17
        /*00da*/ 	.short	(.L_37 - .L_36)
.L_36:
        /*00dc*/ 	.word	0x00000000
        /*00e0*/ 	.short	0x0002
        /*00e2*/ 	.short	0x0010
        /*00e4*/ 	.byte	0x00, 0xf4, 0x21, 0x00


	//----- nvinfo : EIATTR_KPARAM_INFO
	.align		4
.L_37:
        /*00e8*/ 	.byte	0x04, 0x17
        /*00ea*/ 	.short	(.L_39 - .L_38)
.L_38:
        /*00ec*/ 	.word	0x00000000
        /*00f0*/ 	.short	0x0001
        /*00f2*/ 	.short	0x0008
        /*00f4*/ 	.byte	0x00, 0xf4, 0x21, 0x00


	//----- nvinfo : EIATTR_KPARAM_INFO
	.align		4
.L_39:
        /*00f8*/ 	.byte	0x04, 0x17
        /*00fa*/ 	.short	(.L_41 - .L_40)
.L_40:
        /*00fc*/ 	.word	0x00000000
        /*0100*/ 	.short	0x0000
        /*0102*/ 	.short	0x0000
        /*0104*/ 	.byte	0x00, 0xf4, 0x21, 0x00


	//----- nvinfo : EIATTR_SPARSE_MMA_MASK
	.align		4
.L_41:
        /*0108*/ 	.byte	0x03, 0x50
        /*010a*/ 	.short	0x0000


	//----- nvinfo : EIATTR_MAXREG_COUNT
	.align		4
        /*010c*/ 	.byte	0x03, 0x1b
        /*010e*/ 	.short	0x00ff


	//----- nvinfo : EIATTR_EXIT_INSTR_OFFSETS
	.align		4
        /*0110*/ 	.byte	0x04, 0x1c
        /*0112*/ 	.short	(.L_43 - .L_42)


	//   ....[0]....
.L_42:
        /*0114*/ 	.word	0x00003100


	//----- nvinfo : EIATTR_REQNTID
	.align		4
.L_43:
        /*0118*/ 	.byte	0x04, 0x10
        /*011a*/ 	.short	(.L_45 - .L_44)
.L_44:
        /*011c*/ 	.word	0x00000080
        /*0120*/ 	.word	0x00000001
        /*0124*/ 	.word	0x00000001


	//----- nvinfo : EIATTR_CBANK_PARAM_SIZE
	.align		4
.L_45:
        /*0128*/ 	.byte	0x03, 0x19
        /*012a*/ 	.short	0x007c


	//----- nvinfo : EIATTR_PARAM_CBANK
	.align		4
        /*012c*/ 	.byte	0x04, 0x0a
        /*012e*/ 	.short	(.L_47 - .L_46)
	.align		4
.L_46:
        /*0130*/ 	.word	index@(.nv.constant0.triton_poi_fused__unsafe_index_add_mul_native_group_norm_relu_sub_38)
        /*0134*/ 	.short	0x0210
        /*0136*/ 	.short	0x007c


	//----- nvinfo : EIATTR_SW_WAR
	.align		4
.L_47:
        /*0138*/ 	.byte	0x04, 0x36
        /*013a*/ 	.short	(.L_49 - .L_48)
.L_48:
        /*013c*/ 	.word	0x00000008
.L_49:


//--------------------- .nv.callgraph             --------------------------
	.section	.nv.callgraph,"",@"SHT_CUDA_CALLGRAPH"
	.align	4
	.sectionentsize	8
	.align		4
        /*0000*/ 	.word	0x00000000
	.align		4
        /*0004*/ 	.word	0xffffffff
	.align		4
        /*0008*/ 	.word	0x00000000
	.align		4
        /*000c*/ 	.word	0xfffffffe
	.align		4
        /*0010*/ 	.word	0x00000000
	.align		4
        /*0014*/ 	.word	0xfffffffd
	.align		4
        /*0018*/ 	.word	0x00000000
	.align		4
        /*001c*/ 	.word	0xfffffffc


//--------------------- .text.triton_poi_fused__unsafe_index_add_mul_native_group_norm_relu_sub_38 --------------------------
	.section	.text.triton_poi_fused__unsafe_index_add_mul_native_group_norm_relu_sub_38,"ax",@progbits
	.align	128
        .global         triton_poi_fused__unsafe_index_add_mul_native_group_norm_relu_sub_38
        .type           triton_poi_fused__unsafe_index_add_mul_native_group_norm_relu_sub_38,@function
        .size           triton_poi_fused__unsafe_index_add_mul_native_group_norm_relu_sub_38,(.L_x_1 - triton_poi_fused__unsafe_index_add_mul_native_group_norm_relu_sub_38)
        .other          triton_poi_fused__unsafe_index_add_mul_native_group_norm_relu_sub_38,@"STO_CUDA_ENTRY STV_DEFAULT"
triton_poi_fused__unsafe_index_add_mul_native_group_norm_relu_sub_38:
.text.triton_poi_fused__unsafe_index_add_mul_native_group_norm_relu_sub_38:
[----:B------:R-:W-:Y:S01]  /*0000*/  LDC R1, c[0x0][0x28] ;  /* 0x00000a00ff017b82 */ /* 0x000fe20000000800 */
[----:B------:R-:W1:Y:S07]  /*0010*/  S2R R0, SR_TID.X ;  /* 0x0000000000007919 */ /* 0x000e6e0000002100 */
[----:B------:R-:W2:Y:S01]  /*0020*/  LDC.64 R22, c[0x0][0x218] ;  /* 0x00008600ff167b82 */ /* 0x000ea20000000a00 */
[----:B------:R-:W-:Y:S01]  /*0030*/  ULDC.64 UR4, c[0x0][0x208] ;  /* 0x0000820000047ab9 */ /* 0x000fe20000000a00 */
[----:B------:R-:W-:Y:S01]  /*0040*/  ULDC.64 UR6, c[0x0][0x228] ;  /* 0x00008a0000067ab9 */ /* 0x000fe20000000a00 */
[----:B------:R-:W3:Y:S01]  /*0050*/  S2R R5, SR_CTAID.X ;  /* 0x0000000000057919 */ /* 0x000ee20000002500 */
[----:B------:R-:W-:Y:S01]  /*0060*/  ULDC.64 UR10, c[0x0][0x258] ;  /* 0x00009600000a7ab9 */ /* 0x000fe20000000a00 */
[----:B------:R-:W-:-:S03]  /*0070*/  ULDC.64 UR8, c[0x0][0x240] ;  /* 0x0000900000087ab9 */ /* 0x000fc60000000a00 */
[----:B------:R-:W4:Y:S08]  /*0080*/  LDC.64 R30, c[0x0][0x220] ;  /* 0x00008800ff1e7b82 */ /* 0x000f300000000a00 */
[----:B------:R-:W5:Y:S08]  /*0090*/  LDC.64 R28, c[0x0][0x230] ;  /* 0x00008c00ff1c7b82 */ /* 0x000f700000000a00 */
[----:B------:R-:W5:Y:S01]  /*00a0*/  LDC.64 R6, c[0x0][0x248] ;  /* 0x00009200ff067b82 */ /* 0x000f620000000a00 */
[----:B-1----:R-:W-:-:S05]  /*00b0*/  IMAD.SHL.U32 R0, R0, 0x4, RZ ;  /* 0x0000000400007824 */ /* 0x002fca00078e00ff */
[----:B------:R-:W-:-:S05]  /*00c0*/  LOP3.LUT R0, R0, 0x1fc, RZ, 0xc0, !PT ;  /* 0x000001fc00007812 */ /* 0x000fca00078ec0ff */
[----:B---3--:R-:W-:-:S05]  /*00d0*/  IMAD R3, R5, 0x400, R0 ;  /* 0x0000040005037824 */ /* 0x008fca00078e0200 */
[----:B------:R-:W-:-:S04]  /*00e0*/  SHF.R.S32.HI R0, RZ, 0x1f, R3 ;  /* 0x0000001fff007819 */ /* 0x000fc80000011403 */
[----:B------:R-:W-:-:S04]  /*00f0*/  LEA.HI R0, R0, R3, RZ, 0x4 ;  /* 0x0000000300007211 */ /* 0x000fc800078f20ff */
[----:B------:R-:W-:Y:S02]  /*0100*/  SHF.R.S32.HI R45, RZ, 0x4, R0 ;  /* 0x00000004ff2d7819 */ /* 0x000fe40000011400 */
[----:B------:R-:W-:Y:S02]  /*0110*/  LOP3.LUT R0, R0, 0xfffffff0, RZ, 0xc0, !PT ;  /* 0xfffffff000007812 */ /* 0x000fe400078ec0ff */
[----:B------:R-:W-:-:S03]  /*0120*/  LEA.HI R2, R45, R45, RZ, 0x4 ;  /* 0x0000002d2d027211 */ /* 0x000fc600078f20ff */
[----:B------:R-:W-:Y:S01]  /*0130*/  IMAD.IADD R11, R3, 0x1, -R0 ;  /* 0x00000001030b7824 */ /* 0x000fe200078e0a00 */
[----:B------:R-:W-:-:S05]  /*0140*/  LOP3.LUT R2, R2, 0xfffffff0, RZ, 0xc0, !PT ;  /* 0xfffffff002027812 */ /* 0x000fca00078ec0ff */
[----:B------:R-:W-:-:S04]  /*0150*/  IMAD.IADD R45, R45, 0x1, -R2 ;  /* 0x000000012d2d7824 */ /* 0x000fc800078e0a02 */
[----:B--2---:R-:W-:-:S04]  /*0160*/  IMAD.WIDE R8, R45, 0x8, R22 ;  /* 0x000000082d087825 */ /* 0x004fc800078e0216 */
[C---:B----4-:R-:W-:Y:S02]  /*0170*/  IMAD.WIDE R12, R11.reuse, 0x8, R30 ;  /* 0x000000080b0c7825 */ /* 0x050fe400078e021e */
[----:B------:R-:W2:Y:S02]  /*0180*/  LDG.E.EL.64 R8, desc[UR4][R8.64] ;  /* 0x0000000408087981 */ /* 0x000ea4000c2e1b00 */
[----:B-----5:R-:W-:Y:S02]  /*0190*/  IMAD.WIDE R16, R11, 0x8, R28 ;  /* 0x000000080b107825 */ /* 0x020fe400078e021c */
[----:B------:R-:W3:Y:S04]  /*01a0*/  LDG.E.EL.128 R12, desc[UR4][R12.64] ;  /* 0x000000040c0c7981 */ /* 0x000ee8000c2e1d00 */
[----:B------:R-:W4:Y:S01]  /*01b0*/  LDG.E.EL.128 R16, desc[UR4][R16.64] ;  /* 0x0000000410107981 */ /* 0x000f22000c2e1d00 */
[----:B0-----:R-:W-:Y:S01]  /*01c0*/  IMAD.WIDE R20, R45, 0x8, R6 ;  /* 0x000000082d147825 */ /* 0x001fe200078e0206 */
[----:B------:R-:W-:-:S04]  /*01d0*/  SHF.R.S32.HI R0, RZ, 0x15, R5 ;  /* 0x00000015ff007819 */ /* 0x000fc80000011405 */
[----:B------:R-:W-:Y:S01]  /*01e0*/  SGXT R0, R0, 0x1 ;  /* 0x000000010000781a */ /* 0x000fe20000000200 */
[----:B------:R-:W5:Y:S03]  /*01f0*/  LDG.E.EL.64 R20, desc[UR4][R20.64] ;  /* 0x0000000414147981 */ /* 0x000f66000c2e1b00 */
[----:B------:R-:W-:-:S04]  /*0200*/  LEA.HI R5, R0, R3, RZ, 0x8 ;  /* 0x0000000300057211 */ /* 0x000fc800078f40ff */
[----:B------:R-:W-:-:S05]  /*0210*/  SHF.R.S32.HI R5, RZ, 0x8, R5 ;  /* 0x00000008ff057819 */ /* 0x000fca0000011405 */
[----:B------:R-:W-:-:S05]  /*0220*/  IMAD.SHL.U32 R26, R5, 0x40, RZ ;  /* 0x00000040051a7824 */ /* 0x000fca00078e00ff */
[----:B------:R-:W-:Y:S02]  /*0230*/  SHF.R.S32.HI R27, RZ, 0x1f, R26 ;  /* 0x0000001fff1b7819 */ /* 0x000fe4000001141a */
[----:B--2---:R-:W-:-:S04]  /*0240*/  SHF.R.U32.HI R25, RZ, 0x1c, R9 ;  /* 0x0000001cff197819 */ /* 0x004fc80000011609 */
[----:B------:R-:W-:Y:S02]  /*0250*/  LOP3.LUT R25, R25, 0x8, RZ, 0xc0, !PT ;  /* 0x0000000819197812 */ /* 0x000fe400078ec0ff */
[----:B---3--:R-:W-:Y:S02]  /*0260*/  SHF.R.U32.HI R43, RZ, 0x1c, R13 ;  /* 0x0000001cff2b7819 */ /* 0x008fe4000001160d */
[----:B------:R-:W-:Y:S02]  /*0270*/  IADD3 R4, P0, R8, R25, RZ ;  /* 0x0000001908047210 */ /* 0x000fe40007f1e0ff */
[----:B------:R-:W-:Y:S02]  /*0280*/  LOP3.LUT R43, R43, 0x8, RZ, 0xc0, !PT ;  /* 0x000000082b2b7812 */ /* 0x000fe400078ec0ff */
[----:B------:R-:W-:Y:S01]  /*0290*/  LEA R2, P1, R4, R26, 0x3 ;  /* 0x0000001a04027211 */ /* 0x000fe200078218ff */
[----:B------:R-:W-:Y:S01]  /*02a0*/  IMAD.X R8, RZ, RZ, R9, P0 ;  /* 0x000000ffff087224 */ /* 0x000fe200000e0609 */
[----:B----4-:R-:W-:-:S02]  /*02b0*/  SHF.R.U32.HI R41, RZ, 0x1c, R17 ;  /* 0x0000001cff297819 */ /* 0x010fc40000011611 */
[----:B------:R-:W-:Y:S02]  /*02c0*/  IADD3 R43, P0, R12, R43, RZ ;  /* 0x0000002b0c2b7210 */ /* 0x000fe40007f1e0ff */
[----:B------:R-:W-:Y:S02]  /*02d0*/  LEA.HI.X R4, R4, R27, R8, 0x3, P1 ;  /* 0x0000001b04047211 */ /* 0x000fe400008f1c08 */
[----:B------:R-:W-:Y:S01]  /*02e0*/  LOP3.LUT R41, R41, 0x8, RZ, 0xc0, !PT ;  /* 0x0000000829297812 */ /* 0x000fe200078ec0ff */
[----:B------:R-:W-:Y:S01]  /*02f0*/  IMAD.X R32, RZ, RZ, R13, P0 ;  /* 0x000000ffff207224 */ /* 0x000fe200000e060d */
[----:B------:R-:W0:Y:S01]  /*0300*/  LDC.64 R8, c[0x0][0x238] ;  /* 0x00008e00ff087b82 */ /* 0x000e220000000a00 */
[----:B------:R-:W-:Y:S02]  /*0310*/  IADD3 R34, P0, R2, R43, RZ ;  /* 0x0000002b02227210 */ /* 0x000fe40007f1e0ff */
[----:B------:R-:W-:-:S03]  /*0320*/  IADD3 R41, P1, R16, R41, RZ ;  /* 0x0000002910297210 */ /* 0x000fc60007f3e0ff */
[----:B------:R-:W-:Y:S01]  /*0330*/  IMAD.X R25, R4, 0x1, R32, P0 ;  /* 0x0000000104197824 */ /* 0x000fe200000e0620 */
[----:B------:R-:W-:Y:S01]  /*0340*/  IADD3 R33, P0, R41, R2, RZ ;  /* 0x0000000229217210 */ /* 0x000fe20007f1e0ff */
[----:B------:R-:W-:-:S03]  /*0350*/  IMAD.X R16, RZ, RZ, R17, P1 ;  /* 0x000000ffff107224 */ /* 0x000fc600008e0611 */
[C---:B------:R-:W-:Y:S01]  /*0360*/  SHF.L.U64.HI R25, R34.reuse, 0x2, R25 ;  /* 0x0000000222197819 */ /* 0x040fe20000010219 */
[----:B------:R-:W-:Y:S02]  /*0370*/  IMAD.SHL.U32 R34, R34, 0x4, RZ ;  /* 0x0000000422227824 */ /* 0x000fe400078e00ff */
[----:B------:R-:W-:Y:S02]  /*0380*/  IMAD.X R10, R16, 0x1, R4, P0 ;  /* 0x00000001100a7824 */ /* 0x000fe400000e0604 */
[C---:B------:R-:W-:Y:S01]  /*0390*/  IMAD.SHL.U32 R24, R33.reuse, 0x4, RZ ;  /* 0x0000000421187824 */ /* 0x040fe200078e00ff */
[----:B------:R-:W-:Y:S02]  /*03a0*/  IADD3 R38, P0, R34, UR6, RZ ;  /* 0x0000000622267c10 */ /* 0x000fe4000ff1e0ff */
[----:B------:R-:W-:Y:S02]  /*03b0*/  SHF.L.U64.HI R33, R33, 0x2, R10 ;  /* 0x0000000221217819 */ /* 0x000fe4000001020a */
[----:B------:R-:W-:-:S02]  /*03c0*/  IADD3 R48, P1, R24, UR6, RZ ;  /* 0x0000000618307c10 */ /* 0x000fc4000ff3e0ff */
[----:B------:R-:W-:Y:S02]  /*03d0*/  IADD3.X R39, R25, UR7, RZ, P0, !PT ;  /* 0x0000000719277c10 */ /* 0x000fe400087fe4ff */
[----:B------:R-:W-:Y:S02]  /*03e0*/  IADD3.X R49, R33, UR7, RZ, P1, !PT ;  /* 0x0000000721317c10 */ /* 0x000fe40008ffe4ff */
[----:B------:R-:W-:Y:S01]  /*03f0*/  IADD3 R46, P0, R34, UR10, RZ ;  /* 0x0000000a222e7c10 */ /* 0x000fe2000ff1e0ff */
[----:B0-----:R-:W-:Y:S01]  /*0400*/  IMAD.WIDE R8, R11, 0x4, R8 ;  /* 0x000000040b087825 */ /* 0x001fe200078e0208 */
[----:B------:R-:W-:Y:S01]  /*0410*/  IADD3 R12, P2, R24, UR10, RZ ;  /* 0x0000000a180c7c10 */ /* 0x000fe2000ff5e0ff */
[----:B------:R-:W2:Y:S01]  /*0420*/  LDG.E.EL R37, desc[UR4][R38.64] ;  /* 0x0000000426257981 */ /* 0x000ea2000c2e1900 */
[----:B------:R-:W-:Y:S02]  /*0430*/  IADD3.X R47, R25, UR11, RZ, P0, !PT ;  /* 0x0000000b192f7c10 */ /* 0x000fe400087fe4ff */
[----:B------:R-:W-:Y:S01]  /*0440*/  IADD3.X R13, R33, UR11, RZ, P2, !PT ;  /* 0x0000000b210d7c10 */ /* 0x000fe200097fe4ff */
[----:B------:R-:W2:Y:S04]  /*0450*/  LDG.E.EL R36, desc[UR4][R48.64] ;  /* 0x0000000430247981 */ /* 0x000ea8000c2e1900 */
[----:B------:R-:W3:Y:S04]  /*0460*/  LDG.E.EL.128 R8, desc[UR4][R8.64] ;  /* 0x0000000408087981 */ /* 0x000ee8000c2e1d00 */
[----:B------:R0:W4:Y:S04]  /*0470*/  LDG.E.EL R17, desc[UR4][R46.64] ;  /* 0x000000042e117981 */ /* 0x000128000c2e1900 */
[----:B------:R1:W4:Y:S01]  /*0480*/  LDG.E.EL R12, desc[UR4][R12.64] ;  /* 0x000000040c0c7981 */ /* 0x000322000c2e1900 */
[----:B------:R-:W-:-:S02]  /*0490*/  IADD3 R34, P0, R34, UR8, RZ ;  /* 0x0000000822227c10 */ /* 0x000fc4000ff1e0ff */
[----:B------:R-:W-:Y:S02]  /*04a0*/  IADD3 R24, P1, R24, UR8, RZ ;  /* 0x0000000818187c10 */ /* 0x000fe4000ff3e0ff */
[----:B------:R-:W-:Y:S02]  /*04b0*/  IADD3.X R35, R25, UR9, RZ, P0, !PT ;  /* 0x0000000919237c10 */ /* 0x000fe400087fe4ff */
[----:B------:R-:W-:-:S03]  /*04c0*/  IADD3.X R25, R33, UR9, RZ, P1, !PT ;  /* 0x0000000921197c10 */ /* 0x000fc60008ffe4ff */
[----:B------:R-:W4:Y:S04]  /*04d0*/  LDG.E.EL R39, desc[UR4][R34.64] ;  /* 0x0000000422277981 */ /* 0x000f28000c2e1900 */
[----:B------:R0:W4:Y:S01]  /*04e0*/  LDG.E.EL R24, desc[UR4][R24.64] ;  /* 0x0000000418187981 */ /* 0x000122000c2e1900 */
[----:B-----5:R-:W-:-:S04]  /*04f0*/  SHF.R.U32.HI R33, RZ, 0x1c, R21 ;  /* 0x0000001cff217819 */ /* 0x020fc80000011615 */
[----:B------:R-:W-:-:S04]  /*0500*/  LOP3.LUT R33, R33, 0x8, RZ, 0xc0, !PT ;  /* 0x0000000821217812 */ /* 0x000fc800078ec0ff */
[----:B------:R-:W-:-:S05]  /*0510*/  IADD3 R20, P0, R20, R33, RZ ;  /* 0x0000002114147210 */ /* 0x000fca0007f1e0ff */
[----:B------:R-:W-:Y:S01]  /*0520*/  IMAD.X R21, RZ, RZ, R21, P0 ;  /* 0x000000ffff157224 */ /* 0x000fe200000e0615 */
[----:B------:R-:W-:-:S04]  /*0530*/  LEA R26, P0, R20, R26, 0x3 ;  /* 0x0000001a141a7211 */ /* 0x000fc800078018ff */
[----:B------:R-:W-:Y:S02]  /*0540*/  LEA.HI.X R27, R20, R27, R21, 0x3, P0 ;  /* 0x0000001b141b7211 */ /* 0x000fe400000f1c15 */
[----:B------:R-:W-:-:S05]  /*0550*/  IADD3 R20, P0, R26, R43, RZ ;  /* 0x0000002b1a147210 */ /* 0x000fca0007f1e0ff */
[----:B------:R-:W-:Y:S02]  /*0560*/  IMAD.X R21, R27, 0x1, R32, P0 ;  /* 0x000000011b157824 */ /* 0x000fe400000e0620 */
[C---:B0-----:R-:W-:Y:S01]  /*0570*/  IMAD.SHL.U32 R46, R20.reuse, 0x4, RZ ;  /* 0x00000004142e7824 */ /* 0x041fe200078e00ff */
[----:B-1----:R-:W-:Y:S02]  /*0580*/  LEA.HI R13, R5, R5, RZ, 0x7 ;  /* 0x00000005050d7211 */ /* 0x002fe400078f38ff */
[----:B------:R-:W-:Y:S02]  /*0590*/  SHF.L.U64.HI R25, R20, 0x2, R21 ;  /* 0x0000000214197819 */ /* 0x000fe40000010215 */
[----:B------:R-:W-:Y:S02]  /*05a0*/  IADD3 R52, P0, R46, UR8, RZ ;  /* 0x000000082e347c10 */ /* 0x000fe4000ff1e0ff */
[----:B------:R-:W-:Y:S02]  /*05b0*/  LOP3.LUT R20, R13, 0xffffff80, RZ, 0xc0, !PT ;  /* 0xffffff800d147812 */ /* 0x000fe400078ec0ff */
[----:B------:R-:W-:-:S02]  /*05c0*/  IADD3.X R53, R25, UR9, RZ, P0, !PT ;  /* 0x0000000919357c10 */ /* 0x000fc400087fe4ff */
[----:B------:R-:W-:Y:S01]  /*05d0*/  IADD3 R34, P0, R26, R41, RZ ;  /* 0x000000291a227210 */ /* 0x000fe20007f1e0ff */
[----:B------:R-:W-:Y:S02]  /*05e0*/  IMAD.IADD R20, R5, 0x1, -R20 ;  /* 0x0000000105147824 */ /* 0x000fe400078e0a14 */
[----:B------:R0:W5:Y:S02]  /*05f0*/  LDG.E.EL R21, desc[UR4][R52.64] ;  /* 0x0000000434157981 */ /* 0x000164000c2e1900 */
[----:B------:R-:W-:Y:S02]  /*0600*/  IMAD.X R5, R27, 0x1, R16, P0 ;  /* 0x000000011b057824 */ /* 0x000fe400000e0610 */
[----:B------:R-:W-:-:S03]  /*0610*/  IMAD.SHL.U32 R48, R34, 0x4, RZ ;  /* 0x0000000422307824 */ /* 0x000fc600078e00ff */
[----:B------:R-:W-:Y:S02]  /*0620*/  SHF.L.U64.HI R34, R34, 0x2, R5 ;  /* 0x0000000222227819 */ /* 0x000fe40000010205 */
[----:B------:R-:W-:-:S04]  /*0630*/  IADD3 R50, P0, R48, UR8, RZ ;  /* 0x0000000830327c10 */ /* 0x000fc8000ff1e0ff */
[----:B------:R-:W-:Y:S02]  /*0640*/  IADD3.X R51, R34, UR9, RZ, P0, !PT ;  /* 0x0000000922337c10 */ /* 0x000fe400087fe4ff */
[----:B0-----:R-:W-:-:S03]  /*0650*/  IADD3 R52, P0, R46, UR6, RZ ;  /* 0x000000062e347c10 */ /* 0x001fc6000ff1e0ff */
[----:B------:R0:W5:Y:S01]  /*0660*/  LDG.E.EL R5, desc[UR4][R50.64] ;  /* 0x0000000432057981 */ /* 0x000162000c2e1900 */
[----:B------:R-:W-:Y:S02]  /*0670*/  IADD3.X R53, R25, UR7, RZ, P0, !PT ;  /* 0x0000000719357c10 */ /* 0x000fe400087fe4ff */
[----:B------:R-:W-:-:S03]  /*0680*/  IADD3 R46, P0, R46, UR10, RZ ;  /* 0x0000000a2e2e7c10 */ /* 0x000fc6000ff1e0ff */
[----:B------:R-:W5:Y:S01]  /*0690*/  LDG.E.EL R35, desc[UR4][R52.64] ;  /* 0x0000000434237981 */ /* 0x000f62000c2e1900 */
[----:B------:R-:W-:Y:S02]  /*06a0*/  IADD3.X R47, R25, UR11, RZ, P0, !PT ;  /* 0x0000000b192f7c10 */ /* 0x000fe400087fe4ff */
[----:B0-----:R-:W-:Y:S01]  /*06b0*/  IADD3 R50, P0, R48, UR6, RZ ;  /* 0x0000000630327c10 */ /* 0x001fe2000ff1e0ff */
[----:B------:R-:W-:Y:S02]  /*06c0*/  VIADD R25, R3, 0x200 ;  /* 0x0000020003197836 */ /* 0x000fe40000000000 */
[----:B------:R0:W5:Y:S01]  /*06d0*/  LDG.E.EL R33, desc[UR4][R46.64] ;  /* 0x000000042e217981 */ /* 0x000162000c2e1900 */
[----:B------:R-:W-:Y:S02]  /*06e0*/  IADD3.X R51, R34, UR7, RZ, P0, !PT ;  /* 0x0000000722337c10 */ /* 0x000fe400087fe4ff */
[----:B------:R-:W-:-:S04]  /*06f0*/  IADD3 R48, P0, R48, UR10, RZ ;  /* 0x0000000a30307c10 */ /* 0x000fc8000ff1e0ff */
[----:B------:R-:W-:Y:S02]  /*0700*/  IADD3.X R49, R34, UR11, RZ, P0, !PT ;  /* 0x0000000b22317c10 */ /* 0x000fe400087fe4ff */
[----:B------:R-:W-:-:S04]  /*0710*/  LEA.HI R34, R0, R25, RZ, 0x4 ;  /* 0x0000001900227211 */ /* 0x000fc800078f20ff */
[----:B0-----:R-:W-:Y:S02]  /*0720*/  SHF.R.S32.HI R47, RZ, 0x4, R34 ;  /* 0x00000004ff2f7819 */ /* 0x001fe40000011422 */
[----:B------:R-:W5:Y:S02]  /*0730*/  LDG.E.EL R34, desc[UR4][R48.64] ;  /* 0x0000000430227981 */ /* 0x000f64000c2e1900 */
[----:B------:R-:W-:-:S04]  /*0740*/  LEA.HI R38, R47, R47, RZ, 0x4 ;  /* 0x0000002f2f267211 */ /* 0x000fc800078f20ff */
[----:B------:R-:W-:-:S05]  /*0750*/  LOP3.LUT R38, R38, 0xfffffff0, RZ, 0xc0, !PT ;  /* 0xfffffff026267812 */ /* 0x000fca00078ec0ff */
[----:B------:R-:W-:-:S04]  /*0760*/  IMAD.IADD R47, R47, 0x1, -R38 ;  /* 0x000000012f2f7824 */ /* 0x000fc800078e0a26 */
[----:B------:R-:W-:-:S06]  /*0770*/  IMAD.WIDE R6, R47, 0x8, R6 ;  /* 0x000000082f067825 */ /* 0x000fcc00078e0206 */
[----:B------:R-:W5:Y:S01]  /*0780*/  LDG.E.EL.64 R6, desc[UR4][R6.64] ;  /* 0x0000000406067981 */ /* 0x000f62000c2e1b00 */
[----:B--2---:R-:W-:-:S04]  /*0790*/  FADD R36, -R37, R36 ;  /* 0x0000002425247221 */ /* 0x004fc80000000100 */
[----:B---3--:R-:W-:Y:S01]  /*07a0*/  FFMA R37, R8, R36, R37 ;  /* 0x0000002408257223 */ /* 0x008fe20000000025 */
[----:B----4-:R-:W-:Y:S02]  /*07b0*/  FADD R36, -R17, R12 ;  /* 0x0000000c11247221 */ /* 0x010fe40000000100 */
[----:B------:R-:W0:Y:S01]  /*07c0*/  LDC.64 R12, c[0x0][0x250] ;  /* 0x00009400ff0c7b82 */ /* 0x000e220000000a00 */
[----:B------:R-:W-:-:S04]  /*07d0*/  FADD R24, -R39, R24 ;  /* 0x0000001827187221 */ /* 0x000fc80000000100 */
[----:B------:R-:W-:Y:S01]  /*07e0*/  FFMA R39, R8, R24, R39 ;  /* 0x0000001808277223 */ /* 0x000fe20000000027 */
[----:B0-----:R-:W-:-:S05]  /*07f0*/  IMAD.WIDE R44, R45, 0x4, R12 ;  /* 0x000000042d2c7825 */ /* 0x001fca00078e020c */
[----:B------:R0:W2:Y:S02]  /*0800*/  LDG.E.EL R24, desc[UR4][R44.64] ;  /* 0x000000042c187981 */ /* 0x0000a4000c2e1900 */
[----:B0-----:R-:W-:-:S06]  /*0810*/  IMAD.WIDE R44, R47, 0x8, R22 ;  /* 0x000000082f2c7825 */ /* 0x001fcc00078e0216 */
[----:B------:R-:W3:Y:S01]  /*0820*/  LDG.E.EL.64 R44, desc[UR4][R44.64] ;  /* 0x000000042c2c7981 */ /* 0x000ee2000c2e1b00 */
[----:B------:R-:W-:-:S03]  /*0830*/  FFMA R17, R8, R36, R17 ;  /* 0x0000002408117223 */ /* 0x000fc60000000011 */
[----:B------:R-:W4:Y:S01]  /*0840*/  LDG.E.EL R36, desc[UR4][R50.64] ;  /* 0x0000000432247981 */ /* 0x000f22000c2e1900 */
[----:B------:R-:W-:Y:S01]  /*0850*/  LEA.HI R38, R0, R25, RZ, 0x8 ;  /* 0x0000001900267211 */ /* 0x000fe200078f40ff */
[----:B------:R-:W-:-:S03]  /*0860*/  IMAD.WIDE R22, R47, 0x4, R12 ;  /* 0x000000042f167825 */ /* 0x000fc600078e020c */
[----:B------:R-:W-:-:S03]  /*0870*/  SHF.R.S32.HI R38, RZ, 0x8, R38 ;  /* 0x00000008ff267819 */ /* 0x000fc60000011426 */
[----:B------:R0:W2:Y:S01]  /*0880*/  LDG.E.EL R22, desc[UR4][R22.64] ;  /* 0x0000000416167981 */ /* 0x0000a2000c2e1900 */
[----:B-----5:R-:W-:-:S04]  /*0890*/  FADD R5, -R21, R5 ;  /* 0x0000000515057221 */ /* 0x020fc80000000100 */
[----:B------:R-:W-:Y:S01]  /*08a0*/  FFMA R12, R8, R5, R21 ;  /* 0x00000005080c7223 */ /* 0x000fe20000000015 */
[----:B------:R-:W-:-:S04]  /*08b0*/  LEA.HI R5, R38, R38, RZ, 0x7 ;  /* 0x0000002626057211 */ /* 0x000fc800078f38ff */
[----:B------:R-:W-:-:S05]  /*08c0*/  LOP3.LUT R5, R5, 0xffffff80, RZ, 0xc0, !PT ;  /* 0xffffff8005057812 */ /* 0x000fca00078ec0ff */
[C---:B------:R-:W-:Y:S02]  /*08d0*/  IMAD.IADD R5, R38.reuse, 0x1, -R5 ;  /* 0x0000000126057824 */ /* 0x040fe400078e0a05 */
[----:B------:R-:W-:-:S05]  /*08e0*/  IMAD.SHL.U32 R38, R38, 0x40, RZ ;  /* 0x0000004026267824 */ /* 0x000fca00078e00ff */
[----:B------:R-:W-:Y:S01]  /*08f0*/  SHF.R.S32.HI R40, RZ, 0x1f, R38 ;  /* 0x0000001fff287819 */ /* 0x000fe20000011426 */
[----:B------:R-:W-:Y:S01]  /*0900*/  FADD R12, -R39, R12 ;  /* 0x0000000c270c7221 */ /* 0x000fe20000000100 */
[----:B------:R-:W-:-:S04]  /*0910*/  SHF.R.U32.HI R13, RZ, 0x1c, R7 ;  /* 0x0000001cff0d7819 */ /* 0x000fc80000011607 */
[----:B------:R-:W-:Y:S02]  /*0920*/  LOP3.LUT R13, R13, 0x8, RZ, 0xc0, !PT ;  /* 0x000000080d0d7812 */ /* 0x000fe400078ec0ff */
[----:B---3--:R-:W-:-:S04]  /*0930*/  SHF.R.U32.HI R21, RZ, 0x1c, R45 ;  /* 0x0000001cff157819 */ /* 0x008fc8000001162d */
[----:B------:R-:W-:-:S04]  /*0940*/  LOP3.LUT R21, R21, 0x8, RZ, 0xc0, !PT ;  /* 0x0000000815157812 */ /* 0x000fc800078ec0ff */
[----:B------:R-:W-:-:S05]  /*0950*/  IADD3 R21, P0, R44, R21, RZ ;  /* 0x000000152c157210 */ /* 0x000fca0007f1e0ff */
[----:B------:R-:W-:Y:S01]  /*0960*/  IMAD.X R44, RZ, RZ, R45, P0 ;  /* 0x000000ffff2c7224 */ /* 0x000fe200000e062d */
[----:B------:R-:W-:-:S04]  /*0970*/  IADD3 R13, P0, R6, R13, RZ ;  /* 0x0000000d060d7210 */ /* 0x000fc80007f1e0ff */
[-C--:B0-----:R-:W-:Y:S01]  /*0980*/  LEA R23, P1, R13, R38.reuse, 0x3 ;  /* 0x000000260d177211 */ /* 0x081fe200078218ff */
[----:B------:R-:W-:Y:S01]  /*0990*/  IMAD.X R7, RZ, RZ, R7, P0 ;  /* 0x000000ffff077224 */ /* 0x000fe200000e0607 */
[----:B------:R-:W-:-:S04]  /*09a0*/  LEA R6, P0, R21, R38, 0x3 ;  /* 0x0000002615067211 */ /* 0x000fc800078018ff */
[-C--:B------:R-:W-:Y:S02]  /*09b0*/  LEA.HI.X R21, R21, R40.reuse, R44, 0x3, P0 ;  /* 0x0000002815157211 */ /* 0x080fe400000f1c2c */
[----:B------:R-:W-:Y:S02]  /*09c0*/  LEA.HI.X R7, R13, R40, R7, 0x3, P1 ;  /* 0x000000280d077211 */ /* 0x000fe400008f1c07 */
[----:B------:R-:W-:Y:S01]  /*09d0*/  IADD3 R13, P0, R6, R43, RZ ;  /* 0x0000002b060d7210 */ /* 0x000fe20007f1e0ff */
[----:B--2---:R-:W-:Y:S01]  /*09e0*/  FFMA R44, R24, R12, R39 ;  /* 0x0000000c182c7223 */ /* 0x004fe20000000027 */
[----:B----4-:R-:W-:-:S03]  /*09f0*/  FADD R36, -R35, R36 ;  /* 0x0000002423247221 */ /* 0x010fc60000000100 */
[----:B------:R-:W-:Y:S02]  /*0a00*/  IMAD.X R12, R21, 0x1, R32, P0 ;  /* 0x00000001150c7824 */ /* 0x000fe400000e0620 */
[C---:B------:R-:W-:Y:S02]  /*0a10*/  IMAD.SHL.U32 R38, R13.reuse, 0x4, RZ ;  /* 0x000000040d267824 */ /* 0x040fe400078e00ff */
[----:B------:R-:W-:Y:S01]  /*0a20*/  FFMA R36, R8, R36, R35 ;  /* 0x0000002408247223 */ /* 0x000fe20000000023 */
[----:B------:R-:W-:Y:S02]  /*0a30*/  SHF.L.U64.HI R35, R13, 0x2, R12 ;  /* 0x000000020d237819 */ /* 0x000fe4000001020c */
[----:B------:R-:W-:Y:S01]  /*0a40*/  IADD3 R12, P0, R38, UR6, RZ ;  /* 0x00000006260c7c10 */ /* 0x000fe2000ff1e0ff */
[----:B------:R-:W-:-:S03]  /*0a50*/  FADD R36, -R37, R36 ;  /* 0x0000002425247221 */ /* 0x000fc60000000100 */
[----:B------:R-:W-:Y:S02]  /*0a60*/  IADD3.X R13, R35, UR7, RZ, P0, !PT ;  /* 0x00000007230d7c10 */ /* 0x000fe400087fe4ff */
[----:B------:R-:W-:Y:S01]  /*0a70*/  IADD3 R48, P0, R38, UR8, RZ ;  /* 0x0000000826307c10 */ /* 0x000fe2000ff1e0ff */
[----:B------:R-:W-:-:S03]  /*0a80*/  FFMA R37, R24, R36, R37 ;  /* 0x0000002418257223 */ /* 0x000fc60000000025 */
[----:B------:R-:W-:Y:S01]  /*0a90*/  IADD3.X R49, R35, UR9, RZ, P0, !PT ;  /* 0x0000000923317c10 */ /* 0x000fe200087fe4ff */
[----:B------:R-:W2:Y:S01]  /*0aa0*/  LDG.E.EL R13, desc[UR4][R12.64] ;  /* 0x000000040c0d7981 */ /* 0x000ea2000c2e1900 */
[----:B------:R-:W-:-:S05]  /*0ab0*/  IADD3 R36, P0, R41, R6, RZ ;  /* 0x0000000629247210 */ /* 0x000fca0007f1e0ff */
[----:B------:R-:W-:Y:S02]  /*0ac0*/  IMAD.X R45, R16, 0x1, R21, P0 ;  /* 0x00000001102d7824 */ /* 0x000fe400000e0615 */
[----:B------:R-:W-:-:S03]  /*0ad0*/  IMAD.SHL.U32 R40, R36, 0x4, RZ ;  /* 0x0000000424287824 */ /* 0x000fc600078e00ff */
[----:B------:R-:W-:Y:S02]  /*0ae0*/  SHF.L.U64.HI R36, R36, 0x2, R45 ;  /* 0x0000000224247819 */ /* 0x000fe4000001022d */
[----:B------:R-:W-:-:S04]  /*0af0*/  IADD3 R46, P0, R40, UR6, RZ ;  /* 0x00000006282e7c10 */ /* 0x000fc8000ff1e0ff */
[----:B------:R-:W-:-:S05]  /*0b00*/  IADD3.X R47, R36, UR7, RZ, P0, !PT ;  /* 0x00000007242f7c10 */ /* 0x000fca00087fe4ff */
[----:B------:R-:W2:Y:S01]  /*0b10*/  LDG.E.EL R46, desc[UR4][R46.64] ;  /* 0x000000042e2e7981 */ /* 0x000ea2000c2e1900 */
[----:B------:R-:W-:Y:S02]  /*0b20*/  IADD3 R50, P0, R40, UR8, RZ ;  /* 0x0000000828327c10 */ /* 0x000fe4000ff1e0ff */
[----:B------:R-:W-:Y:S02]  /*0b30*/  IADD3 R38, P1, R38, UR10, RZ ;  /* 0x0000000a26267c10 */ /* 0x000fe4000ff3e0ff */
[----:B------:R-:W-:Y:S02]  /*0b40*/  IADD3.X R51, R36, UR9, RZ, P0, !PT ;  /* 0x0000000924337c10 */ /* 0x000fe400087fe4ff */
[----:B------:R-:W-:Y:S02]  /*0b50*/  IADD3.X R39, R35, UR11, RZ, P1, !PT ;  /* 0x0000000b23277c10 */ /* 0x000fe40008ffe4ff */
[----:B------:R-:W3:Y:S01]  /*0b60*/  LDG.E.EL R35, desc[UR4][R48.64] ;  /* 0x0000000430237981 */ /* 0x000ee2000c2e1900 */
[----:B------:R-:W-:-:S04]  /*0b70*/  FADD R34, -R33, R34 ;  /* 0x0000002221227221 */ /* 0x000fc80000000100 */
[----:B------:R-:W-:Y:S02]  /*0b80*/  FFMA R34, R8, R34, R33 ;  /* 0x0000002208227223 */ /* 0x000fe40000000021 */
[----:B------:R0:W4:Y:S01]  /*0b90*/  LDG.E.EL R33, desc[UR4][R38.64] ;  /* 0x0000000426217981 */ /* 0x000122000c2e1900 */
[----:B--2---:R-:W-:-:S04]  /*0ba0*/  FADD R12, -R13, R46 ;  /* 0x0000002e0d0c7221 */ /* 0x004fc80000000100 */
[----:B------:R-:W-:Y:S02]  /*0bb0*/  FFMA R13, R8, R12, R13 ;  /* 0x0000000c080d7223 */ /* 0x000fe4000000000d */
[----:B------:R1:W3:Y:S01]  /*0bc0*/  LDG.E.EL R12, desc[UR4][R50.64] ;  /* 0x00000004320c7981 */ /* 0x0002e2000c2e1900 */
[----:B0-----:R-:W-:-:S04]  /*0bd0*/  IADD3 R38, P0, R40, UR10, RZ ;  /* 0x0000000a28267c10 */ /* 0x001fc8000ff1e0ff */
[----:B------:R-:W-:Y:S02]  /*0be0*/  IADD3.X R39, R36, UR11, RZ, P0, !PT ;  /* 0x0000000b24277c10 */ /* 0x000fe400087fe4ff */
[----:B------:R-:W-:-:S03]  /*0bf0*/  IADD3 R43, P0, R23, R43, RZ ;  /* 0x0000002b172b7210 */ /* 0x000fc60007f1e0ff */
[----:B------:R-:W4:Y:S02]  /*0c00*/  LDG.E.EL R38, desc[UR4][R38.64] ;  /* 0x0000000426267981 */ /* 0x000f24000c2e1900 */
[----:B------:R-:W-:Y:S01]  /*0c10*/  IMAD.X R32, R7, 0x1, R32, P0 ;  /* 0x0000000107207824 */ /* 0x000fe200000e0620 */
[----:B------:R-:W-:Y:S01]  /*0c20*/  IADD3 R41, P0, R23, R41, RZ ;  /* 0x0000002917297210 */ /* 0x000fe20007f1e0ff */
[----:B------:R-:W-:-:S04]  /*0c30*/  IMAD.SHL.U32 R48, R43, 0x4, RZ ;  /* 0x000000042b307824 */ /* 0x000fc800078e00ff */
[----:B------:R-:W-:Y:S02]  /*0c40*/  IMAD.X R16, R7, 0x1, R16, P0 ;  /* 0x0000000107107824 */ /* 0x000fe400000e0610 */
[----:B------:R-:W-:Y:S01]  /*0c50*/  IMAD.SHL.U32 R42, R41, 0x4, RZ ;  /* 0x00000004292a7824 */ /* 0x000fe200078e00ff */
[----:B------:R-:W-:Y:S02]  /*0c60*/  SHF.L.U64.HI R32, R43, 0x2, R32 ;  /* 0x000000022b207819 */ /* 0x000fe40000010220 */
[----:B------:R-:W-:Y:S02]  /*0c70*/  IADD3 R46, P1, R48, UR6, RZ ;  /* 0x00000006302e7c10 */ /* 0x000fe4000ff3e0ff */
[----:B------:R-:W-:Y:S02]  /*0c80*/  SHF.L.U64.HI R16, R41, 0x2, R16 ;  /* 0x0000000229107819 */ /* 0x000fe40000010210 */
[----:B------:R-:W-:Y:S02]  /*0c90*/  IADD3 R40, P0, R42, UR6, RZ ;  /* 0x000000062a287c10 */ /* 0x000fe4000ff1e0ff */
[----:B------:R-:W-:-:S02]  /*0ca0*/  IADD3.X R47, R32, UR7, RZ, P1, !PT ;  /* 0x00000007202f7c10 */ /* 0x000fc40008ffe4ff */
[----:B------:R-:W-:Y:S02]  /*0cb0*/  IADD3.X R41, R16, UR7, RZ, P0, !PT ;  /* 0x0000000710297c10 */ /* 0x000fe400087fe4ff */
[----:B-1----:R-:W-:Y:S01]  /*0cc0*/  IADD3 R50, P0, R48, UR8, RZ ;  /* 0x0000000830327c10 */ /* 0x002fe2000ff1e0ff */
[----:B------:R0:W2:Y:S01]  /*0cd0*/  LDG.E.EL R45, desc[UR4][R46.64] ;  /* 0x000000042e2d7981 */ /* 0x0000a2000c2e1900 */
[----:B------:R-:W-:Y:S02]  /*0ce0*/  IADD3 R48, P1, R48, UR10, RZ ;  /* 0x0000000a30307c10 */ /* 0x000fe4000ff3e0ff */
[----:B------:R-:W-:Y:S02]  /*0cf0*/  IADD3.X R51, R32, UR9, RZ, P0, !PT ;  /* 0x0000000920337c10 */ /* 0x000fe400087fe4ff */
[----:B------:R-:W-:Y:S02]  /*0d00*/  IADD3.X R49, R32, UR11, RZ, P1, !PT ;  /* 0x0000000b20317c10 */ /* 0x000fe40008ffe4ff */
[----:B0-----:R-:W-:-:S04]  /*0d10*/  IADD3 R46, P0, R42, UR8, RZ ;  /* 0x000000082a2e7c10 */ /* 0x001fc8000ff1e0ff */
[----:B------:R-:W5:Y:S01]  /*0d20*/  LDG.E.EL R49, desc[UR4][R48.64] ;  /* 0x0000000430317981 */ /* 0x000f62000c2e1900 */
[----:B------:R-:W-:Y:S02]  /*0d30*/  IADD3 R42, P1, R42, UR10, RZ ;  /* 0x0000000a2a2a7c10 */ /* 0x000fe4000ff3e0ff */
[----:B------:R-:W-:Y:S02]  /*0d40*/  IADD3.X R47, R16, UR9, RZ, P0, !PT ;  /* 0x00000009102f7c10 */ /* 0x000fe400087fe4ff */
[----:B------:R-:W-:-:S03]  /*0d50*/  IADD3.X R43, R16, UR11, RZ, P1, !PT ;  /* 0x0000000b102b7c10 */ /* 0x000fc60008ffe4ff */
[----:B------:R-:W2:Y:S04]  /*0d60*/  LDG.E.EL R46, desc[UR4][R46.64] ;  /* 0x000000042e2e7981 */ /* 0x000ea8000c2e1900 */
[----:B------:R-:W5:Y:S01]  /*0d70*/  LDG.E.EL R42, desc[UR4][R42.64] ;  /* 0x000000042a2a7981 */ /* 0x000f62000c2e1900 */
[----:B---3--:R-:W-:-:S04]  /*0d80*/  FADD R12, -R35, R12 ;  /* 0x0000000c230c7221 */ /* 0x008fc80000000100 */
[----:B------:R-:W-:Y:S02]  /*0d90*/  FFMA R39, R8, R12, R35 ;  /* 0x0000000c08277223 */ /* 0x000fe40000000023 */
[----:B------:R0:W2:Y:S04]  /*0da0*/  LDG.E.EL R12, desc[UR4][R40.64] ;  /* 0x00000004280c7981 */ /* 0x0000a8000c2e1900 */
[----:B------:R-:W3:Y:S01]  /*0db0*/  LDG.E.EL R35, desc[UR4][R50.64] ;  /* 0x0000000432237981 */ /* 0x000ee2000c2e1900 */
[----:B0-----:R-:W-:-:S04]  /*0dc0*/  SHF.R.U32.HI R41, RZ, 0x1c, R15 ;  /* 0x0000001cff297819 */ /* 0x001fc8000001160f */
[----:B------:R-:W-:-:S04]  /*0dd0*/  LOP3.LUT R41, R41, 0x8, RZ, 0xc0, !PT ;  /* 0x0000000829297812 */ /* 0x000fc800078ec0ff */
[----:B------:R-:W-:-:S05]  /*0de0*/  IADD3 R41, P0, R14, R41, RZ ;  /* 0x000000290e297210 */ /* 0x000fca0007f1e0ff */
[----:B------:R-:W-:Y:S01]  /*0df0*/  IMAD.X R36, RZ, RZ, R15, P0 ;  /* 0x000000ffff247224 */ /* 0x000fe200000e060f */
[----:B------:R-:W-:Y:S01]  /*0e00*/  IADD3 R14, P0, R2, R41, RZ ;  /* 0x00000029020e7210 */ /* 0x000fe20007f1e0ff */
[----:B----4-:R-:W-:-:S04]  /*0e10*/  FADD R38, -R33, R38 ;  /* 0x0000002621267221 */ /* 0x010fc80000000100 */
[----:B------:R-:W-:Y:S02]  /*0e20*/  IMAD.X R15, R4, 0x1, R36, P0 ;  /* 0x00000001040f7824 */ /* 0x000fe400000e0624 */
[----:B------:R-:W-:Y:S02]  /*0e30*/  IMAD.SHL.U32 R48, R14, 0x4, RZ ;  /* 0x000000040e307824 */ /* 0x000fe400078e00ff */
[----:B------:R-:W-:Y:S01]  /*0e40*/  FFMA R33, R8, R38, R33 ;  /* 0x0000002608217223 */ /* 0x000fe20000000021 */
[----:B--2---:R-:W-:-:S04]  /*0e50*/  FADD R12, -R45, R12 ;  /* 0x0000000c2d0c7221 */ /* 0x004fc80000000100 */
[C---:B------:R-:W-:Y:S01]  /*0e60*/  FFMA R32, R8.reuse, R12, R45 ;  /* 0x0000000c08207223 */ /* 0x040fe2000000002d */
[----:B---3--:R-:W-:Y:S01]  /*0e70*/  FADD R16, -R35, R46 ;  /* 0x0000002e23107221 */ /* 0x008fe20000000100 */
[----:B-----5:R-:W-:Y:S01]  /*0e80*/  FADD R12, -R49, R42 ;  /* 0x0000002a310c7221 */ /* 0x020fe20000000100 */
[----:B------:R-:W-:Y:S02]  /*0e90*/  IADD3 R42, P0, R48, UR6, RZ ;  /* 0x00000006302a7c10 */ /* 0x000fe4000ff1e0ff */
[C---:B------:R-:W-:Y:S01]  /*0ea0*/  FFMA R16, R8.reuse, R16, R35 ;  /* 0x0000001008107223 */ /* 0x040fe20000000023 */
[----:B------:R-:W-:Y:S01]  /*0eb0*/  FFMA R12, R8, R12, R49 ;  /* 0x0000000c080c7223 */ /* 0x000fe20000000031 */
[----:B------:R-:W-:-:S04]  /*0ec0*/  SHF.L.U64.HI R8, R14, 0x2, R15 ;  /* 0x000000020e087819 */ /* 0x000fc8000001020f */
[----:B------:R-:W-:Y:S02]  /*0ed0*/  IADD3.X R43, R8, UR7, RZ, P0, !PT ;  /* 0x00000007082b7c10 */ /* 0x000fe400087fe4ff */
[----:B------:R-:W-:Y:S02]  /*0ee0*/  IADD3 R46, P0, R48, UR8, RZ ;  /* 0x00000008302e7c10 */ /* 0x000fe4000ff1e0ff */
[----:B------:R-:W-:Y:S01]  /*0ef0*/  SHF.R.U32.HI R35, RZ, 0x1c, R19 ;  /* 0x0000001cff237819 */ /* 0x000fe20000011613 */
[----:B------:R-:W-:Y:S01]  /*0f00*/  FADD R15, -R17, R34 ;  /* 0x00000022110f7221 */ /* 0x000fe20000000100 */
[----:B------:R-:W-:Y:S01]  /*0f10*/  IADD3.X R47, R8, UR9, RZ, P0, !PT ;  /* 0x00000009082f7c10 */ /* 0x000fe200087fe4ff */
[----:B------:R-:W-:Y:S01]  /*0f20*/  FADD R32, -R13, R32 ;  /* 0x000000200d207221 */ /* 0x000fe20000000100 */
[----:B------:R-:W-:Y:S01]  /*0f30*/  IADD3 R48, P0, R48, UR10, RZ ;  /* 0x0000000a30307c10 */ /* 0x000fe2000ff1e0ff */
[----:B------:R-:W-:Y:S01]  /*0f40*/  FADD R16, -R39, R16 ;  /* 0x0000001027107221 */ /* 0x000fe20000000100 */
[----:B------:R-:W-:Y:S01]  /*0f50*/  LOP3.LUT R35, R35, 0x8, RZ, 0xc0, !PT ;  /* 0x0000000823237812 */ /* 0x000fe200078ec0ff */
[----:B------:R0:W2:Y:S01]  /*0f60*/  LDG.E.EL R38, desc[UR4][R46.64] ;  /* 0x000000042e267981 */ /* 0x0000a2000c2e1900 */
[----:B------:R-:W-:-:S02]  /*0f70*/  IADD3.X R49, R8, UR11, RZ, P0, !PT ;  /* 0x0000000b08317c10 */ /* 0x000fc400087fe4ff */
[----:B------:R-:W-:Y:S01]  /*0f80*/  IADD3 R35, P0, R18, R35, RZ ;  /* 0x0000002312237210 */ /* 0x000fe20007f1e0ff */
[----:B------:R-:W-:Y:S01]  /*0f90*/  FADD R8, R37, R44 ;  /* 0x0000002c25087221 */ /* 0x000fe20000000000 */
[----:B------:R-:W-:Y:S01]  /*0fa0*/  FFMA R15, R24, R15, R17 ;  /* 0x0000000f180f7223 */ /* 0x000fe20000000011 */
[C---:B------:R-:W-:Y:S01]  /*0fb0*/  FFMA R34, R22.reuse, R32, R13 ;  /* 0x0000002016227223 */ /* 0x040fe2000000000d */
[----:B------:R-:W-:Y:S01]  /*0fc0*/  FFMA R39, R22, R16, R39 ;  /* 0x0000001016277223 */ /* 0x000fe20000000027 */
[----:B------:R-:W-:Y:S01]  /*0fd0*/  IMAD.X R14, RZ, RZ, R19, P0 ;  /* 0x000000ffff0e7224 */ /* 0x000fe200000e0613 */
[----:B------:R-:W-:Y:S01]  /*0fe0*/  IADD3 R19, P0, R35, R2, RZ ;  /* 0x0000000223137210 */ /* 0x000fe20007f1e0ff */
[----:B------:R-:W-:Y:S01]  /*0ff0*/  FADD R12, -R33, R12 ;  /* 0x0000000c210c7221 */ /* 0x000fe20000000100 */
[----:B------:R-:W3:Y:S03]  /*1000*/  LDG.E.EL R42, desc[UR4][R42.64] ;  /* 0x000000042a2a7981 */ /* 0x000ee6000c2e1900 */
[----:B------:R-:W-:Y:S01]  /*1010*/  IMAD.X R44, R14, 0x1, R4, P0 ;  /* 0x000000010e2c7824 */ /* 0x000fe200000e0604 */
[----:B------:R-:W4:Y:S01]  /*1020*/  LDG.E.EL R40, desc[UR4][R48.64] ;  /* 0x0000000430287981 */ /* 0x000f22000c2e1900 */
[----:B------:R-:W-:-:S03]  /*1030*/  IMAD.SHL.U32 R18, R19, 0x4, RZ ;  /* 0x0000000413127824 */ /* 0x000fc600078e00ff */
[----:B------:R-:W-:Y:S02]  /*1040*/  SHF.L.U64.HI R19, R19, 0x2, R44 ;  /* 0x0000000213137819 */ /* 0x000fe4000001022c */
[----:B0-----:R-:W-:-:S04]  /*1050*/  IADD3 R46, P0, R18, UR6, RZ ;  /* 0x00000006122e7c10 */ /* 0x001fc8000ff1e0ff */
[----:B------:R-:W-:Y:S02]  /*1060*/  IADD3.X R47, R19, UR7, RZ, P0, !PT ;  /* 0x00000007132f7c10 */ /* 0x000fe400087fe4ff */
[----:B------:R-:W-:Y:S01]  /*1070*/  IADD3 R44, P0, R18, UR8, RZ ;  /* 0x00000008122c7c10 */ /* 0x000fe2000ff1e0ff */
[----:B------:R-:W-:Y:S02]  /*1080*/  FADD R8, R15, R8 ;  /* 0x000000080f087221 */ /* 0x000fe40000000000 */
[----:B------:R-:W3:Y:S01]  /*1090*/  LDG.E.EL R37, desc[UR4][R46.64] ;  /* 0x000000042e257981 */ /* 0x000ee2000c2e1900 */
[----:B------:R-:W-:-:S05]  /*10a0*/  IADD3.X R45, R19, UR9, RZ, P0, !PT ;  /* 0x00000009132d7c10 */ /* 0x000fca00087fe4ff */
[----:B------:R0:W2:Y:S01]  /*10b0*/  LDG.E.EL R17, desc[UR4][R44.64] ;  /* 0x000000042c117981 */ /* 0x0000a2000c2e1900 */
[----:B------:R-:W-:-:S04]  /*10c0*/  IADD3 R18, P0, R18, UR10, RZ ;  /* 0x0000000a12127c10 */ /* 0x000fc8000ff1e0ff */
[----:B------:R-:W-:Y:S02]  /*10d0*/  IADD3.X R19, R19, UR11, RZ, P0, !PT ;  /* 0x0000000b13137c10 */ /* 0x000fe400087fe4ff */
[----:B------:R-:W-:Y:S01]  /*10e0*/  IADD3 R13, P0, R26, R41, RZ ;  /* 0x000000291a0d7210 */ /* 0x000fe20007f1e0ff */
[----:B------:R-:W-:-:S03]  /*10f0*/  FFMA R33, R22, R12, R33 ;  /* 0x0000000c16217223 */ /* 0x000fc60000000021 */
[----:B------:R1:W4:Y:S01]  /*1100*/  LDG.E.EL R19, desc[UR4][R18.64] ;  /* 0x0000000412137981 */ /* 0x000322000c2e1900 */
[----:B------:R-:W-:Y:S02]  /*1110*/  IMAD.X R32, R27, 0x1, R36, P0 ;  /* 0x000000011b207824 */ /* 0x000fe400000e0624 */
[----:B------:R-:W-:-:S03]  /*1120*/  IMAD.SHL.U32 R16, R13, 0x4, RZ ;  /* 0x000000040d107824 */ /* 0x000fc600078e00ff */
[----:B------:R-:W-:Y:S02]  /*1130*/  SHF.L.U64.HI R13, R13, 0x2, R32 ;  /* 0x000000020d0d7819 */ /* 0x000fe40000010220 */
[----:B0-----:R-:W-:-:S04]  /*1140*/  IADD3 R44, P0, R16, UR8, RZ ;  /* 0x00000008102c7c10 */ /* 0x001fc8000ff1e0ff */
[----:B------:R-:W-:Y:S02]  /*1150*/  IADD3.X R45, R13, UR9, RZ, P0, !PT ;  /* 0x000000090d2d7c10 */ /* 0x000fe400087fe4ff */
[----:B------:R-:W-:-:S03]  /*1160*/  IADD3 R15, P0, R26, R35, RZ ;  /* 0x000000231a0f7210 */ /* 0x000fc60007f1e0ff */
[----:B------:R-:W5:Y:S02]  /*1170*/  LDG.E.EL R32, desc[UR4][R44.64] ;  /* 0x000000042c207981 */ /* 0x000f64000c2e1900 */
[----:B-1----:R-:W-:Y:S02]  /*1180*/  IMAD.X R18, R27, 0x1, R14, P0 ;  /* 0x000000011b127824 */ /* 0x002fe400000e060e */
[----:B------:R-:W-:-:S03]  /*1190*/  IMAD.SHL.U32 R12, R15, 0x4, RZ ;  /* 0x000000040f0c7824 */ /* 0x000fc600078e00ff */
[----:B------:R-:W-:Y:S02]  /*11a0*/  SHF.L.U64.HI R15, R15, 0x2, R18 ;  /* 0x000000020f0f7819 */ /* 0x000fe40000010212 */
[----:B------:R-:W-:-:S04]  /*11b0*/  IADD3 R48, P0, R12, UR8, RZ ;  /* 0x000000080c307c10 */ /* 0x000fc8000ff1e0ff */
[----:B------:R-:W-:Y:S02]  /*11c0*/  IADD3.X R49, R15, UR9, RZ, P0, !PT ;  /* 0x000000090f317c10 */ /* 0x000fe400087fe4ff */
[----:B------:R-:W-:-:S03]  /*11d0*/  IADD3 R46, P0, R16, UR6, RZ ;  /* 0x00000006102e7c10 */ /* 0x000fc6000ff1e0ff */
[----:B------:R-:W5:Y:S01]  /*11e0*/  LDG.E.EL R45, desc[UR4][R48.64] ;  /* 0x00000004302d7981 */ /* 0x000f62000c2e1900 */
[----:B------:R-:W-:Y:S01]  /*11f0*/  IADD3.X R47, R13, UR7, RZ, P0, !PT ;  /* 0x000000070d2f7c10 */ /* 0x000fe200087fe4ff */
[----:B------:R-:W-:-:S04]  /*1200*/  FADD R34, R34, R39 ;  /* 0x0000002722227221 */ /* 0x000fc80000000000 */
[----:B------:R0:W5:Y:S01]  /*1210*/  LDG.E.EL R44, desc[UR4][R46.64] ;  /* 0x000000042e2c7981 */ /* 0x000162000c2e1900 */
[----:B--2---:R-:W-:-:S04]  /*1220*/  FADD R17, -R38, R17 ;  /* 0x0000001126117221 */ /* 0x004fc80000000100 */
[----:B------:R-:W-:Y:S01]  /*1230*/  FFMA R43, R9, R17, R38 ;  /* 0x00000011092b7223 */ /* 0x000fe20000000026 */
[----:B------:R-:W-:-:S04]  /*1240*/  IADD3 R38, P0, R12, UR6, RZ ;  /* 0x000000060c267c10 */ /* 0x000fc8000ff1e0ff */
[----:B------:R-:W-:-:S06]  /*1250*/  IADD3.X R39, R15, UR7, RZ, P0, !PT ;  /* 0x000000070f277c10 */ /* 0x000fcc00087fe4ff */
[----:B------:R1:W2:Y:S01]  /*1260*/  LDG.E.EL R39, desc[UR4][R38.64] ;  /* 0x0000000426277981 */ /* 0x0002a2000c2e1900 */
[----:B---3--:R-:W-:Y:S01]  /*1270*/  FADD R37, -R42, R37 ;  /* 0x000000252a257221 */ /* 0x008fe20000000100 */
[----:B------:R-:W-:Y:S02]  /*1280*/  IADD3 R16, P0, R16, UR10, RZ ;  /* 0x0000000a10107c10 */ /* 0x000fe4000ff1e0ff */
[----:B------:R-:W-:Y:S01]  /*1290*/  IADD3 R12, P1, R12, UR10, RZ ;  /* 0x0000000a0c0c7c10 */ /* 0x000fe2000ff3e0ff */
[C---:B------:R-:W-:Y:S01]  /*12a0*/  FFMA R37, R9.reuse, R37, R42 ;  /* 0x0000002509257223 */ /* 0x040fe2000000002a */
[----:B------:R-:W-:Y:S01]  /*12b0*/  IADD3.X R17, R13, UR11, RZ, P0, !PT ;  /* 0x0000000b0d117c10 */ /* 0x000fe200087fe4ff */
[----:B----4-:R-:W-:Y:S01]  /*12c0*/  FADD R19, -R40, R19 ;  /* 0x0000001328137221 */ /* 0x010fe20000000100 */
[----:B------:R-:W-:Y:S02]  /*12d0*/  IADD3.X R13, R15, UR11, RZ, P1, !PT ;  /* 0x0000000b0f0d7c10 */ /* 0x000fe40008ffe4ff */
[----:B------:R-:W-:Y:S01]  /*12e0*/  IADD3 R42, P0, R6, R41, RZ ;  /* 0x00000029062a7210 */ /* 0x000fe20007f1e0ff */
[----:B------:R-:W-:Y:S01]  /*12f0*/  FFMA R19, R9, R19, R40 ;  /* 0x0000001309137223 */ /* 0x000fe20000000028 */
[----:B------:R-:W3:Y:S03]  /*1300*/  LDG.E.EL R18, desc[UR4][R16.64] ;  /* 0x0000000410127981 */ /* 0x000ee6000c2e1900 */
[----:B0-----:R-:W-:Y:S01]  /*1310*/  IMAD.X R47, R21, 0x1, R36, P0 ;  /* 0x00000001152f7824 */ /* 0x001fe200000e0624 */
[----:B------:R0:W3:Y:S01]  /*1320*/  LDG.E.EL R15, desc[UR4][R12.64] ;  /* 0x000000040c0f7981 */ /* 0x0000e2000c2e1900 */
[----:B------:R-:W-:-:S03]  /*1330*/  IMAD.SHL.U32 R40, R42, 0x4, RZ ;  /* 0x000000042a287824 */ /* 0x000fc600078e00ff */
[----:B-1----:R-:W-:Y:S02]  /*1340*/  SHF.L.U64.HI R38, R42, 0x2, R47 ;  /* 0x000000022a267819 */ /* 0x002fe4000001022f */
[----:B------:R-:W-:-:S04]  /*1350*/  IADD3 R48, P0, R40, UR6, RZ ;  /* 0x0000000628307c10 */ /* 0x000fc8000ff1e0ff */
[----:B------:R-:W-:Y:S02]  /*1360*/  IADD3.X R49, R38, UR7, RZ, P0, !PT ;  /* 0x0000000726317c10 */ /* 0x000fe400087fe4ff */
[----:B------:R-:W-:Y:S01]  /*1370*/  IADD3 R46, P0, R40, UR8, RZ ;  /* 0x00000008282e7c10 */ /* 0x000fe2000ff1e0ff */
[----:B-----5:R-:W-:-:S03]  /*1380*/  FADD R45, -R32, R45 ;  /* 0x0000002d202d7221 */ /* 0x020fc60000000100 */
[----:B------:R-:W-:Y:S01]  /*1390*/  IADD3.X R47, R38, UR9, RZ, P0, !PT ;  /* 0x00000009262f7c10 */ /* 0x000fe200087fe4ff */
[----:B------:R1:W4:Y:S01]  /*13a0*/  LDG.E.EL R16, desc[UR4][R48.64] ;  /* 0x0000000430107981 */ /* 0x000322000c2e1900 */
[----:B------:R-:W-:Y:S01]  /*13b0*/  FFMA R32, R9, R45, R32 ;  /* 0x0000002d09207223 */ /* 0x000fe20000000020 */
[----:B0-----:R-:W-:Y:S02]  /*13c0*/  IADD3 R12, P0, R40, UR10, RZ ;  /* 0x0000000a280c7c10 */ /* 0x001fe4000ff1e0ff */
[----:B------:R-:W5:Y:S01]  /*13d0*/  LDG.E.EL R40, desc[UR4][R46.64] ;  /* 0x000000042e287981 */ /* 0x000f62000c2e1900 */
[----:B------:R-:W-:Y:S01]  /*13e0*/  FADD R32, -R43, R32 ;  /* 0x000000202b207221 */ /* 0x000fe20000000100 */
[----:B------:R-:W-:-:S03]  /*13f0*/  IADD3.X R13, R38, UR11, RZ, P0, !PT ;  /* 0x0000000b260d7c10 */ /* 0x000fc600087fe4ff */
[----:B------:R-:W-:Y:S01]  /*1400*/  FFMA R32, R24, R32, R43 ;  /* 0x0000002018207223 */ /* 0x000fe2000000002b */
[----:B------:R-:W-:Y:S01]  /*1410*/  IADD3 R43, P0, R35, R6, RZ ;  /* 0x00000006232b7210 */ /* 0x000fe20007f1e0ff */
[----:B------:R0:W4:Y:S04]  /*1420*/  LDG.E.EL R42, desc[UR4][R12.64] ;  /* 0x000000040c2a7981 */ /* 0x000128000c2e1900 */
[----:B-1----:R-:W-:Y:S02]  /*1430*/  IMAD.SHL.U32 R48, R43, 0x4, RZ ;  /* 0x000000042b307824 */ /* 0x002fe400078e00ff */
[----:B--2---:R-:W-:-:S04]  /*1440*/  FADD R39, -R44, R39 ;  /* 0x000000272c277221 */ /* 0x004fc80000000100 */
[----:B------:R-:W-:Y:S01]  /*1450*/  FFMA R38, R9, R39, R44 ;  /* 0x0000002709267223 */ /* 0x000fe2000000002c */
[----:B------:R-:W-:-:S05]  /*1460*/  IMAD.X R44, R14, 0x1, R21, P0 ;  /* 0x000000010e2c7824 */ /* 0x000fca00000e0615 */
[----:B------:R-:W-:Y:S02]  /*1470*/  SHF.L.U64.HI R43, R43, 0x2, R44 ;  /* 0x000000022b2b7819 */ /* 0x000fe4000001022c */
[----:B------:R-:W-:-:S04]  /*1480*/  IADD3 R44, P0, R48, UR6, RZ ;  /* 0x00000006302c7c10 */ /* 0x000fc8000ff1e0ff */
[----:B------:R-:W-:-:S05]  /*1490*/  IADD3.X R45, R43, UR7, RZ, P0, !PT ;  /* 0x000000072b2d7c10 */ /* 0x000fca00087fe4ff */
[----:B------:R1:W4:Y:S01]  /*14a0*/  LDG.E.EL R17, desc[UR4][R44.64] ;  /* 0x000000042c117981 */ /* 0x000322000c2e1900 */
[----:B------:R-:W-:-:S04]  /*14b0*/  FADD R38, -R37, R38 ;  /* 0x0000002625267221 */ /* 0x000fc80000000100 */
[----:B------:R-:W-:Y:S01]  /*14c0*/  FFMA R37, R24, R38, R37 ;  /* 0x0000002618257223 */ /* 0x000fe20000000025 */
[----:B------:R-:W-:-:S04]  /*14d0*/  IADD3 R38, P0, R48, UR8, RZ ;  /* 0x0000000830267c10 */ /* 0x000fc8000ff1e0ff */
[----:B------:R-:W-:Y:S02]  /*14e0*/  IADD3.X R39, R43, UR9, RZ, P0, !PT ;  /* 0x000000092b277c10 */ /* 0x000fe400087fe4ff */
[----:B------:R-:W-:-:S04]  /*14f0*/  IADD3 R48, P0, R48, UR10, RZ ;  /* 0x0000000a30307c10 */ /* 0x000fc8000ff1e0ff */
[----:B------:R-:W-:Y:S01]  /*1500*/  IADD3.X R49, R43, UR11, RZ, P0, !PT ;  /* 0x0000000b2b317c10 */ /* 0x000fe200087fe4ff */
[----:B---3--:R-:W-:Y:S01]  /*1510*/  FADD R15, -R18, R15 ;  /* 0x0000000f120f7221 */ /* 0x008fe20000000100 */
[----:B0-----:R-:W-:Y:S01]  /*1520*/  IADD3 R13, P0, R23, R41, RZ ;  /* 0x00000029170d7210 */ /* 0x001fe20007f1e0ff */
[----:B------:R-:W5:Y:S04]  /*1530*/  LDG.E.EL R39, desc[UR4][R38.64] ;  /* 0x0000000426277981 */ /* 0x000f68000c2e1900 */
[----:B------:R-:W-:Y:S01]  /*1540*/  IMAD.X R36, R7, 0x1, R36, P0 ;  /* 0x0000000107247824 */ /* 0x000fe200000e0624 */
[----:B------:R-:W-:Y:S01]  /*1550*/  IADD3 R35, P0, R23, R35, RZ ;  /* 0x0000002317237210 */ /* 0x000fe20007f1e0ff */
[----:B------:R-:W-:Y:S01]  /*1560*/  IMAD.SHL.U32 R12, R13, 0x4, RZ ;  /* 0x000000040d0c7824 */ /* 0x000fe200078e00ff */
[----:B------:R0:W2:Y:S03]  /*1570*/  LDG.E.EL R41, desc[UR4][R48.64] ;  /* 0x0000000430297981 */ /* 0x0000a6000c2e1900 */
[----:B------:R-:W-:-:S02]  /*1580*/  IMAD.X R14, R7, 0x1, R14, P0 ;  /* 0x00000001070e7824 */ /* 0x000fc400000e060e */
[----:B------:R-:W-:Y:S01]  /*1590*/  IMAD.SHL.U32 R46, R35, 0x4, RZ ;  /* 0x00000004232e7824 */ /* 0x000fe200078e00ff */
[----:B------:R-:W-:Y:S02]  /*15a0*/  SHF.L.U64.HI R13, R13, 0x2, R36 ;  /* 0x000000020d0d7819 */ /* 0x000fe40000010224 */
[----:B------:R-:W-:Y:S02]  /*15b0*/  SHF.L.U64.HI R14, R35, 0x2, R14 ;  /* 0x00000002230e7819 */ /* 0x000fe4000001020e */
[----:B------:R-:W-:Y:S02]  /*15c0*/  IADD3 R52, P0, R46, UR6, RZ ;  /* 0x000000062e347c10 */ /* 0x000fe4000ff1e0ff */
[----:B-1----:R-:W-:Y:S02]  /*15d0*/  IADD3 R44, P1, R12, UR6, RZ ;  /* 0x000000060c2c7c10 */ /* 0x002fe4000ff3e0ff */
[----:B------:R-:W-:Y:S02]  /*15e0*/  IADD3.X R53, R14, UR7, RZ, P0, !PT ;  /* 0x000000070e357c10 */ /* 0x000fe400087fe4ff */
[----:B------:R-:W-:-:S02]  /*15f0*/  IADD3.X R45, R13, UR7, RZ, P1, !PT ;  /* 0x000000070d2d7c10 */ /* 0x000fc40008ffe4ff */
[----:B------:R-:W-:Y:S01]  /*1600*/  IADD3 R50, P0, R12, UR8, RZ ;  /* 0x000000080c327c10 */ /* 0x000fe2000ff1e0ff */
[----:B------:R-:W-:Y:S01]  /*1610*/  FFMA R18, R9, R15, R18 ;  /* 0x0000000f09127223 */ /* 0x000fe20000000012 */
[----:B------:R-:W-:Y:S01]  /*1620*/  IADD3 R12, P1, R12, UR10, RZ ;  /* 0x0000000a0c0c7c10 */ /* 0x000fe2000ff3e0ff */
[----:B------:R-:W3:Y:S01]  /*1630*/  LDG.E.EL R44, desc[UR4][R44.64] ;  /* 0x000000042c2c7981 */ /* 0x000ee2000c2e1900 */
[----:B------:R-:W-:Y:S01]  /*1640*/  IADD3.X R51, R13, UR9, RZ, P0, !PT ;  /* 0x000000090d337c10 */ /* 0x000fe200087fe4ff */
[----:B------:R-:W-:Y:S01]  /*1650*/  VIADD R15, R3, 0x2 ;  /* 0x00000002030f7836 */ /* 0x000fe20000000000 */
[----:B------:R-:W-:Y:S01]  /*1660*/  IADD3.X R13, R13, UR11, RZ, P1, !PT ;  /* 0x0000000b0d0d7c10 */ /* 0x000fe20008ffe4ff */
[----:B------:R-:W3:Y:S01]  /*1670*/  LDG.E.EL R43, desc[UR4][R52.64] ;  /* 0x00000004342b7981 */ /* 0x000ee2000c2e1900 */
[----:B0-----:R-:W-:Y:S02]  /*1680*/  IADD3 R48, P0, R46, UR8, RZ ;  /* 0x000000082e307c10 */ /* 0x001fe4000ff1e0ff */
[----:B------:R-:W-:Y:S01]  /*1690*/  IADD3 R46, P1, R46, UR10, RZ ;  /* 0x0000000a2e2e7c10 */ /* 0x000fe2000ff3e0ff */
[----:B------:R0:W2:Y:S01]  /*16a0*/  LDG.E.EL R38, desc[UR4][R12.64] ;  /* 0x000000040c267981 */ /* 0x0000a2000c2e1900 */
[----:B------:R-:W-:-:S02]  /*16b0*/  IADD3.X R49, R14, UR9, RZ, P0, !PT ;  /* 0x000000090e317c10 */ /* 0x000fc400087fe4ff */
[----:B------:R-:W-:Y:S01]  /*16c0*/  IADD3.X R47, R14, UR11, RZ, P1, !PT ;  /* 0x0000000b0e2f7c10 */ /* 0x000fe20008ffe4ff */
[----:B------:R-:W-:Y:S01]  /*16d0*/  FADD R18, -R19, R18 ;  /* 0x0000001213127221 */ /* 0x000fe20000000100 */
[----:B------:R-:W-:Y:S01]  /*16e0*/  LEA.HI R14, R0, R15, RZ, 0x4 ;  /* 0x0000000f000e7211 */ /* 0x000fe200078f20ff */
[----:B------:R-:W2:Y:S03]  /*16f0*/  LDG.E.EL R36, desc[UR4][R50.64] ;  /* 0x0000000432247981 */ /* 0x000ea6000c2e1900 */
[----:B------:R-:W-:Y:S01]  /*1700*/  LOP3.LUT R14, R14, 0xfffffff0, RZ, 0xc0, !PT ;  /* 0xfffffff00e0e7812 */ /* 0x000fe200078ec0ff */
[----:B------:R-:W2:Y:S04]  /*1710*/  LDG.E.EL R35, desc[UR4][R48.64] ;  /* 0x0000000430237981 */ /* 0x000ea8000c2e1900 */
[----:B------:R-:W-:-:S04]  /*1720*/  IMAD.IADD R15, R15, 0x1, -R14 ;  /* 0x000000010f0f7824 */ /* 0x000fc800078e0a0e */
[----:B0-----:R-:W-:-:S04]  /*1730*/  IMAD.WIDE R12, R15, 0x8, R30 ;  /* 0x000000080f0c7825 */ /* 0x001fc800078e021e */
[----:B------:R-:W-:Y:S02]  /*1740*/  IMAD.WIDE R28, R15, 0x8, R28 ;  /* 0x000000080f1c7825 */ /* 0x000fe400078e021c */
[----:B------:R-:W2:Y:S02]  /*1750*/  LDG.E.EL.128 R12, desc[UR4][R12.64] ;  /* 0x000000040c0c7981 */ /* 0x000ea4000c2e1d00 */
[----:B------:R-:W-:Y:S01]  /*1760*/  FFMA R31, R24, R18, R19 ;  /* 0x00000012181f7223 */ /* 0x000fe20000000013 */
[----:B------:R-:W-:Y:S02]  /*1770*/  FADD R32, R37, R32 ;  /* 0x0000002025207221 */ /* 0x000fe40000000000 */
[----:B------:R-:W2:Y:S01]  /*1780*/  LDG.E.EL R37, desc[UR4][R46.64] ;  /* 0x000000042e257981 */ /* 0x000ea2000c2e1900 */
[----:B----4-:R-:W-:-:S04]  /*1790*/  FADD R17, -R16, R17 ;  /* 0x0000001110117221 */ /* 0x010fc80000000100 */
[----:B------:R-:W-:Y:S02]  /*17a0*/  FFMA R45, R9, R17, R16 ;  /* 0x00000011092d7223 */ /* 0x000fe40000000010 */
[----:B------:R0:W4:Y:S01]  /*17b0*/  LDG.E.EL.128 R16, desc[UR4][R28.64] ;  /* 0x000000041c107981 */ /* 0x000122000c2e1d00 */
[----:B-----5:R-:W-:-:S04]  /*17c0*/  FADD R39, -R40, R39 ;  /* 0x0000002728277221 */ /* 0x020fc80000000100 */
[----:B------:R-:W-:Y:S01]  /*17d0*/  FFMA R39, R9, R39, R40 ;  /* 0x0000002709277223 */ /* 0x000fe20000000028 */
[----:B---3--:R-:W-:-:S04]  /*17e0*/  FADD R43, -R44, R43 ;  /* 0x0000002b2c2b7221 */ /* 0x008fc80000000100 */
[----:B------:R-:W-:Y:S01]  /*17f0*/  FFMA R44, R9, R43, R44 ;  /* 0x0000002b092c7223 */ /* 0x000fe2000000002c */
[----:B--2---:R-:W-:-:S04]  /*1800*/  SHF.R.U32.HI R43, RZ, 0x1c, R13 ;  /* 0x0000001cff2b7819 */ /* 0x004fc8000001160d */
[----:B------:R-:W-:-:S04]  /*1810*/  LOP3.LUT R43, R43, 0x8, RZ, 0xc0, !PT ;  /* 0x000000082b2b7812 */ /* 0x000fc800078ec0ff */
[----:B0-----:R-:W-:Y:S01]  /*1820*/  IADD3 R29, P0, R12, R43, RZ ;  /* 0x0000002b0c1d7210 */ /* 0x001fe20007f1e0ff */
[----:B------:R-:W-:-:S04]  /*1830*/  FADD R12, -R36, R35 ;  /* 0x00000023240c7221 */ /* 0x000fc80000000100 */
[----:B------:R-:W-:Y:S01]  /*1840*/  IMAD.X R30, RZ, RZ, R13, P0 ;  /* 0x000000ffff1e7224 */ /* 0x000fe200000e060d */
[----:B------:R-:W-:Y:S01]  /*1850*/  IADD3 R35, P0, R2, R29, RZ ;  /* 0x0000001d02237210 */ /* 0x000fe20007f1e0ff */
[----:B------:R-:W-:-:S04]  /*1860*/  FADD R40, -R45, R44 ;  /* 0x0000002c2d287221 */ /* 0x000fc80000000100 */
[----:B------:R-:W-:Y:S02]  /*1870*/  IMAD.X R28, R4, 0x1, R30, P0 ;  /* 0x00000001041c7824 */ /* 0x000fe400000e061e */
[----:B------:R-:W-:-:S03]  /*1880*/  IMAD.SHL.U32 R50, R35, 0x4, RZ ;  /* 0x0000000423327824 */ /* 0x000fc600078e00ff */
[----:B------:R-:W-:Y:S02]  /*1890*/  SHF.L.U64.HI R35, R35, 0x2, R28 ;  /* 0x0000000223237819 */ /* 0x000fe4000001021c */
[----:B------:R-:W-:Y:S01]  /*18a0*/  IADD3 R44, P0, R50, UR6, RZ ;  /* 0x00000006322c7c10 */ /* 0x000fe2000ff1e0ff */
[----:B------:R-:W-:Y:S01]  /*18b0*/  FFMA R40, R22, R40, R45 ;  /* 0x0000002816287223 */ /* 0x000fe2000000002d */
[----:B------:R-:W-:Y:S01]  /*18c0*/  FADD R41, -R42, R41 ;  /* 0x000000292a297221 */ /* 0x000fe20000000100 */
[----:B------:R-:W-:Y:S01]  /*18d0*/  FADD R37, -R38, R37 ;  /* 0x0000002526257221 */ /* 0x000fe20000000100 */
[----:B------:R-:W-:Y:S01]  /*18e0*/  IADD3.X R45, R35, UR7, RZ, P0, !PT ;  /* 0x00000007232d7c10 */ /* 0x000fe200087fe4ff */
[C---:B------:R-:W-:Y:S01]  /*18f0*/  FFMA R12, R9.reuse, R12, R36 ;  /* 0x0000000c090c7223 */ /* 0x040fe20000000024 */
[C---:B------:R-:W-:Y:S01]  /*1900*/  FFMA R41, R9.reuse, R41, R42 ;  /* 0x0000002909297223 */ /* 0x040fe2000000002a */
[----:B------:R-:W-:-:S03]  /*1910*/  FFMA R38, R9, R37, R38 ;  /* 0x0000002509267223 */ /* 0x000fc60000000026 */
[----:B------:R-:W2:Y:S01]  /*1920*/  LDG.E.EL R45, desc[UR4][R44.64] ;  /* 0x000000042c2d7981 */ /* 0x000ea2000c2e1900 */
[----:B----4-:R-:W-:-:S04]  /*1930*/  SHF.R.U32.HI R43, RZ, 0x1c, R17 ;  /* 0x0000001cff2b7819 */ /* 0x010fc80000011611 */
[----:B------:R-:W-:-:S04]  /*1940*/  LOP3.LUT R43, R43, 0x8, RZ, 0xc0, !PT ;  /* 0x000000082b2b7812 */ /* 0x000fc800078ec0ff */
[----:B------:R-:W-:-:S04]  /*1950*/  IADD3 R43, P1, R16, R43, RZ ;  /* 0x0000002b102b7210 */ /* 0x000fc80007f3e0ff */
[----:B------:R-:W-:Y:S01]  /*1960*/  IADD3 R16, P0, R43, R2, RZ ;  /* 0x000000022b107210 */ /* 0x000fe20007f1e0ff */
[----:B------:R-:W-:-:S04]  /*1970*/  IMAD.X R36, RZ, RZ, R17, P1 ;  /* 0x000000ffff247224 */ /* 0x000fc800008e0611 */
[----:B------:R-:W-:Y:S02]  /*1980*/  IMAD.X R9, R36, 0x1, R4, P0 ;  /* 0x0000000124097824 */ /* 0x000fe400000e0604 */
[----:B------:R-:W-:-:S03]  /*1990*/  IMAD.SHL.U32 R17, R16, 0x4, RZ ;  /* 0x0000000410117824 */ /* 0x000fc600078e00ff */
[----:B------:R-:W-:Y:S02]  /*19a0*/  SHF.L.U64.HI R16, R16, 0x2, R9 ;  /* 0x0000000210107819 */ /* 0x000fe40000010209 */
[----:B------:R-:W-:-:S04]  /*19b0*/  IADD3 R48, P0, R17, UR6, RZ ;  /* 0x0000000611307c10 */ /* 0x000fc8000ff1e0ff */
[----:B------:R-:W-:-:S05]  /*19c0*/  IADD3.X R49, R16, UR7, RZ, P0, !PT ;  /* 0x0000000710317c10 */ /* 0x000fca00087fe4ff */
[----:B------:R0:W2:Y:S01]  /*19d0*/  LDG.E.EL R28, desc[UR4][R48.64] ;  /* 0x00000004301c7981 */ /* 0x0000a2000c2e1900 */
[----:B------:R-:W-:-:S04]  /*19e0*/  FADD R12, -R39, R12 ;  /* 0x0000000c270c7221 */ /* 0x000fc80000000100 */
[C---:B------:R-:W-:Y:S01]  /*19f0*/  FFMA R39, R22.reuse, R12, R39 ;  /* 0x0000000c16277223 */ /* 0x040fe20000000027 */
[----:B------:R-:W-:Y:S01]  /*1a00*/  FADD R12, R33, R34 ;  /* 0x00000022210c7221 */ /* 0x000fe20000000000 */
[----:B------:R-:W-:Y:S01]  /*1a10*/  IADD3 R33, P1, R26, R29, RZ ;  /* 0x0000001d1a217210 */ /* 0x000fe20007f3e0ff */
[----:B------:R-:W-:Y:S01]  /*1a20*/  FADD R13, R31, R32 ;  /* 0x000000201f0d7221 */ /* 0x000fe20000000000 */
[----:B------:R-:W-:Y:S01]  /*1a30*/  FADD R38, -R41, R38 ;  /* 0x0000002629267221 */ /* 0x000fe20000000100 */
[----:B------:R-:W-:Y:S02]  /*1a40*/  IADD3 R46, P0, R50, UR8, RZ ;  /* 0x00000008322e7c10 */ /* 0x000fe4000ff1e0ff */
[----:B------:R-:W-:Y:S02]  /*1a50*/  IMAD.X R32, R27, 0x1, R30, P1 ;  /* 0x000000011b207824 */ /* 0x000fe400008e061e */
[----:B0-----:R-:W-:Y:S02]  /*1a60*/  IMAD.SHL.U32 R48, R33, 0x4, RZ ;  /* 0x0000000421307824 */ /* 0x001fe400078e00ff */
[----:B------:R-:W-:Y:S01]  /*1a70*/  FFMA R9, R22, R38, R41 ;  /* 0x0000002616097223 */ /* 0x000fe20000000029 */
[----:B------:R-:W-:-:S02]  /*1a80*/  IADD3.X R47, R35, UR9, RZ, P0, !PT ;  /* 0x00000009232f7c10 */ /* 0x000fc400087fe4ff */
[----:B------:R-:W-:Y:S02]  /*1a90*/  SHF.L.U64.HI R31, R33, 0x2, R32 ;  /* 0x00000002211f7819 */ /* 0x000fe40000010220 */
[----:B------:R-:W-:Y:S01]  /*1aa0*/  IADD3 R38, P0, R48, UR8, RZ ;  /* 0x0000000830267c10 */ /* 0x000fe2000ff1e0ff */
[----:B------:R-:W-:Y:S01]  /*1ab0*/  FADD R40, R40, R39 ;  /* 0x0000002728287221 */ /* 0x000fe20000000000 */
[----:B------:R-:W-:Y:S01]  /*1ac0*/  IADD3 R50, P1, R50, UR10, RZ ;  /* 0x0000000a32327c10 */ /* 0x000fe2000ff3e0ff */
[----:B------:R-:W3:Y:S01]  /*1ad0*/  LDG.E.EL R47, desc[UR4][R46.64] ;  /* 0x000000042e2f7981 */ /* 0x000ee2000c2e1900 */
[----:B------:R-:W-:Y:S02]  /*1ae0*/  IADD3.X R39, R31, UR9, RZ, P0, !PT ;  /* 0x000000091f277c10 */ /* 0x000fe400087fe4ff */
[----:B------:R-:W-:Y:S02]  /*1af0*/  IADD3 R52, P0, R17, UR8, RZ ;  /* 0x0000000811347c10 */ /* 0x000fe4000ff1e0ff */
[----:B------:R-:W-:Y:S01]  /*1b00*/  IADD3.X R51, R35, UR11, RZ, P1, !PT ;  /* 0x0000000b23337c10 */ /* 0x000fe20008ffe4ff */
[----:B------:R-:W-:Y:S01]  /*1b10*/  FADD R9, R9, R40 ;  /* 0x0000002809097221 */ /* 0x000fe20000000000 */
[----:B------:R-:W-:Y:S01]  /*1b20*/  IADD3 R32, P1, R17, UR10, RZ ;  /* 0x0000000a11207c10 */ /* 0x000fe2000ff3e0ff */
[----:B------:R-:W4:Y:S01]  /*1b30*/  LDG.E.EL R41, desc[UR4][R38.64] ;  /* 0x0000000426297981 */ /* 0x000f22000c2e1900 */
[----:B------:R-:W-:-:S02]  /*1b40*/  IADD3.X R53, R16, UR9, RZ, P0, !PT ;  /* 0x0000000910357c10 */ /* 0x000fc400087fe4ff */
[----:B------:R-:W-:Y:S01]  /*1b50*/  IADD3 R17, P0, R26, R43, RZ ;  /* 0x0000002b1a117210 */ /* 0x000fe20007f1e0ff */
[----:B------:R0:W5:Y:S01]  /*1b60*/  LDG.E.EL R35, desc[UR4][R50.64] ;  /* 0x0000000432237981 */ /* 0x000162000c2e1900 */
[----:B------:R-:W-:-:S03]  /*1b70*/  IADD3.X R33, R16, UR11, RZ, P1, !PT ;  /* 0x0000000b10217c10 */ /* 0x000fc60008ffe4ff */
[----:B------:R-:W-:Y:S01]  /*1b80*/  IMAD.X R40, R27, 0x1, R36, P0 ;  /* 0x000000011b287824 */ /* 0x000fe200000e0624 */
[----:B------:R-:W3:Y:S01]  /*1b90*/  LDG.E.EL R37, desc[UR4][R52.64] ;  /* 0x0000000434257981 */ /* 0x000ee2000c2e1900 */
[----:B------:R-:W-:-:S03]  /*1ba0*/  IMAD.SHL.U32 R16, R17, 0x4, RZ ;  /* 0x0000000411107824 */ /* 0x000fc600078e00ff */
[----:B------:R-:W-:Y:S01]  /*1bb0*/  SHF.L.U64.HI R17, R17, 0x2, R40 ;  /* 0x0000000211117819 */ /* 0x000fe20000010228 */
[----:B------:R1:W5:Y:S01]  /*1bc0*/  LDG.E.EL R34, desc[UR4][R32.64] ;  /* 0x0000000420227981 */ /* 0x000362000c2e1900 */
[----:B0-----:R-:W-:-:S04]  /*1bd0*/  IADD3 R50, P0, R16, UR8, RZ ;  /* 0x0000000810327c10 */ /* 0x001fc8000ff1e0ff */
[----:B------:R-:W-:Y:S02]  /*1be0*/  IADD3.X R51, R17, UR9, RZ, P0, !PT ;  /* 0x0000000911337c10 */ /* 0x000fe400087fe4ff */
[----:B------:R-:W-:Y:S02]  /*1bf0*/  IADD3 R44, P0, R48, UR6, RZ ;  /* 0x00000006302c7c10 */ /* 0x000fe4000ff1e0ff */
[----:B------:R-:W-:-:S04]  /*1c00*/  IADD3 R48, P1, R48, UR10, RZ ;  /* 0x0000000a30307c10 */ /* 0x000fc8000ff3e0ff */
[----:B------:R-:W-:Y:S01]  /*1c10*/  IADD3.X R49, R31, UR11, RZ, P1, !PT ;  /* 0x0000000b1f317c10 */ /* 0x000fe20008ffe4ff */
[----:B--2---:R-:W-:Y:S02]  /*1c20*/  FADD R39, -R45, R28 ;  /* 0x0000001c2d277221 */ /* 0x004fe40000000100 */
[----:B------:R-:W4:Y:S02]  /*1c30*/  LDG.E.EL R28, desc[UR4][R50.64] ;  /* 0x00000004321c7981 */ /* 0x000f24000c2e1900 */
[----:B------:R-:W-:Y:S01]  /*1c40*/  FFMA R39, R10, R39, R45 ;  /* 0x000000270a277223 */ /* 0x000fe2000000002d */
[----:B------:R-:W-:Y:S02]  /*1c50*/  IADD3.X R45, R31, UR7, RZ, P0, !PT ;  /* 0x000000071f2d7c10 */ /* 0x000fe400087fe4ff */
[----:B-1----:R-:W-:Y:S01]  /*1c60*/  IADD3 R32, P0, R16, UR6, RZ ;  /* 0x0000000610207c10 */ /* 0x002fe2000ff1e0ff */
[----:B------:R0:W2:Y:S03]  /*1c70*/  LDG.E.EL R31, desc[UR4][R48.64] ;  /* 0x00000004301f7981 */ /* 0x0000a6000c2e1900 */
[----:B------:R-:W-:Y:S01]  /*1c80*/  IADD3.X R33, R17, UR7, RZ, P0, !PT ;  /* 0x0000000711217c10 */ /* 0x000fe200087fe4ff */
[----:B------:R-:W2:Y:S01]  /*1c90*/  LDG.E.EL R45, desc[UR4][R44.64] ;  /* 0x000000042c2d7981 */ /* 0x000ea2000c2e1900 */
[----:B------:R-:W-:-:S03]  /*1ca0*/  IADD3 R16, P0, R16, UR10, RZ ;  /* 0x0000000a10107c10 */ /* 0x000fc6000ff1e0ff */
[----:B------:R-:W2:Y:S01]  /*1cb0*/  LDG.E.EL R32, desc[UR4][R32.64] ;  /* 0x0000000420207981 */ /* 0x000ea2000c2e1900 */
[----:B------:R-:W-:-:S05]  /*1cc0*/  IADD3.X R17, R17, UR11, RZ, P0, !PT ;  /* 0x0000000b11117c10 */ /* 0x000fca00087fe4ff */
[----:B------:R-:W2:Y:S01]  /*1cd0*/  LDG.E.EL R16, desc[UR4][R16.64] ;  /* 0x0000000410107981 */ /* 0x000ea2000c2e1900 */
[----:B------:R-:W-:-:S05]  /*1ce0*/  IADD3 R38, P0, R6, R29, RZ ;  /* 0x0000001d06267210 */ /* 0x000fca0007f1e0ff */
[----:B------:R-:W-:Y:S02]  /*1cf0*/  IMAD.SHL.U32 R40, R38, 0x4, RZ ;  /* 0x0000000426287824 */ /* 0x000fe400078e00ff */
[----:B---3--:R-:W-:-:S04]  /*1d00*/  FADD R37, -R47, R37 ;  /* 0x000000252f257221 */ /* 0x008fc80000000100 */
[----:B------:R-:W-:Y:S01]  /*1d10*/  FFMA R37, R10, R37, R47 ;  /* 0x000000250a257223 */ /* 0x000fe2000000002f */
[----:B------:R-:W-:Y:S01]  /*1d20*/  IMAD.X R47, R21, 0x1, R30, P0 ;  /* 0x00000001152f7824 */ /* 0x000fe200000e061e */
[----:B0-----:R-:W-:-:S04]  /*1d30*/  IADD3 R48, P0, R40, UR6, RZ ;  /* 0x0000000628307c10 */ /* 0x001fc8000ff1e0ff */
[----:B------:R-:W-:-:S04]  /*1d40*/  SHF.L.U64.HI R38, R38, 0x2, R47 ;  /* 0x0000000226267819 */ /* 0x000fc8000001022f */
[----:B------:R-:W-:Y:S02]  /*1d50*/  IADD3.X R49, R38, UR7, RZ, P0, !PT ;  /* 0x0000000726317c10 */ /* 0x000fe400087fe4ff */
[----:B------:R-:W-:Y:S01]  /*1d60*/  IADD3 R46, P0, R40, UR8, RZ ;  /* 0x00000008282e7c10 */ /* 0x000fe2000ff1e0ff */
[----:B-----5:R-:W-:Y:S02]  /*1d70*/  FADD R34, -R35, R34 ;  /* 0x0000002223227221 */ /* 0x020fe40000000100 */
[----:B------:R0:W3:Y:S01]  /*1d80*/  LDG.E.EL R33, desc[UR4][R48.64] ;  /* 0x0000000430217981 */ /* 0x0000e2000c2e1900 */
[----:B------:R-:W-:Y:S02]  /*1d90*/  IADD3.X R47, R38, UR9, RZ, P0, !PT ;  /* 0x00000009262f7c10 */ /* 0x000fe400087fe4ff */
[----:B------:R-:W-:Y:S01]  /*1da0*/  IADD3 R40, P0, R40, UR10, RZ ;  /* 0x0000000a28287c10 */ /* 0x000fe2000ff1e0ff */
[----:B------:R-:W-:Y:S02]  /*1db0*/  FFMA R35, R10, R34, R35 ;  /* 0x000000220a237223 */ /* 0x000fe40000000023 */
[----:B------:R1:W5:Y:S01]  /*1dc0*/  LDG.E.EL R17, desc[UR4][R46.64] ;  /* 0x000000042e117981 */ /* 0x000362000c2e1900 */
[----:B----4-:R-:W-:-:S04]  /*1dd0*/  FADD R28, -R41, R28 ;  /* 0x0000001c291c7221 */ /* 0x010fc80000000100 */
[----:B------:R-:W-:Y:S01]  /*1de0*/  FFMA R34, R10, R28, R41 ;  /* 0x0000001c0a227223 */ /* 0x000fe20000000029 */
[----:B------:R-:W-:Y:S02]  /*1df0*/  IADD3.X R41, R38, UR11, RZ, P0, !PT ;  /* 0x0000000b26297c10 */ /* 0x000fe400087fe4ff */
[----:B------:R-:W-:-:S04]  /*1e00*/  IADD3 R38, P0, R43, R6, RZ ;  /* 0x000000062b267210 */ /* 0x000fc80007f1e0ff */
[----:B------:R4:W3:Y:S01]  /*1e10*/  LDG.E.EL R41, desc[UR4][R40.64] ;  /* 0x0000000428297981 */ /* 0x0008e2000c2e1900 */
[----:B------:R-:W-:Y:S02]  /*1e20*/  IMAD.SHL.U32 R42, R38, 0x4, RZ ;  /* 0x00000004262a7824 */ /* 0x000fe400078e00ff */
[----:B--2---:R-:W-:-:S04]  /*1e30*/  FADD R16, -R31, R16 ;  /* 0x000000101f107221 */ /* 0x004fc80000000100 */
[----:B------:R-:W-:Y:S01]  /*1e40*/  FFMA R28, R10, R16, R31 ;  /* 0x000000100a1c7223 */ /* 0x000fe2000000001f */
[----:B------:R-:W-:Y:S02]  /*1e50*/  IMAD.X R31, R36, 0x1, R21, P0 ;  /* 0x00000001241f7824 */ /* 0x000fe400000e0615 */
[----:B------:R-:W-:Y:S01]  /*1e60*/  FADD R32, -R45, R32 ;  /* 0x000000202d207221 */ /* 0x000fe20000000100 */
[----:B------:R-:W-:Y:S02]  /*1e70*/  IADD3 R44, P0, R42, UR6, RZ ;  /* 0x000000062a2c7c10 */ /* 0x000fe4000ff1e0ff */
[----:B------:R-:W-:Y:S01]  /*1e80*/  SHF.L.U64.HI R16, R38, 0x2, R31 ;  /* 0x0000000226107819 */ /* 0x000fe2000001021f */
[----:B------:R-:W-:-:S03]  /*1e90*/  FFMA R32, R10, R32, R45 ;  /* 0x000000200a207223 */ /* 0x000fc6000000002d */
[----:B------:R-:W-:-:S05]  /*1ea0*/  IADD3.X R45, R16, UR7, RZ, P0, !PT ;  /* 0x00000007102d7c10 */ /* 0x000fca00087fe4ff */
[----:B------:R-:W3:Y:S01]  /*1eb0*/  LDG.E.EL R44, desc[UR4][R44.64] ;  /* 0x000000042c2c7981 */ /* 0x000ee2000c2e1900 */
[----:B0-----:R-:W-:-:S04]  /*1ec0*/  IADD3 R48, P0, R42, UR8, RZ ;  /* 0x000000082a307c10 */ /* 0x001fc8000ff1e0ff */
[----:B------:R-:W-:Y:S02]  /*1ed0*/  IADD3.X R49, R16, UR9, RZ, P0, !PT ;  /* 0x0000000910317c10 */ /* 0x000fe400087fe4ff */
[----:B-1----:R-:W-:-:S03]  /*1ee0*/  IADD3 R46, P0, R42, UR10, RZ ;  /* 0x0000000a2a2e7c10 */ /* 0x002fc6000ff1e0ff */
[----:B------:R-:W5:Y:S01]  /*1ef0*/  LDG.E.EL R38, desc[UR4][R48.64] ;  /* 0x0000000430267981 */ /* 0x000f62000c2e1900 */
[----:B------:R-:W-:-:S05]  /*1f00*/  IADD3.X R47, R16, UR11, RZ, P0, !PT ;  /* 0x0000000b102f7c10 */ /* 0x000fca00087fe4ff */
[----:B------:R0:W2:Y:S01]  /*1f10*/  LDG.E.EL R16, desc[UR4][R46.64] ;  /* 0x000000042e107981 */ /* 0x0000a2000c2e1900 */
[----:B------:R-:W-:-:S05]  /*1f20*/  IADD3 R29, P0, R23, R29, RZ ;  /* 0x0000001d171d7210 */ /* 0x000fca0007f1e0ff */
[----:B------:R-:W-:Y:S01]  /*1f30*/  IMAD.X R30, R7, 0x1, R30, P0 ;  /* 0x00000001071e7824 */ /* 0x000fe200000e061e */
[----:B----4-:R-:W-:Y:S01]  /*1f40*/  IADD3 R40, P0, R23, R43, RZ ;  /* 0x0000002b17287210 */ /* 0x010fe20007f1e0ff */
[----:B---3--:R-:W-:Y:S01]  /*1f50*/  FADD R31, -R33, R44 ;  /* 0x0000002c211f7221 */ /* 0x008fe20000000100 */
[----:B------:R-:W-:-:S03]  /*1f60*/  IMAD.SHL.U32 R44, R29, 0x4, RZ ;  /* 0x000000041d2c7824 */ /* 0x000fc600078e00ff */
[----:B------:R-:W-:Y:S01]  /*1f70*/  FFMA R31, R10, R31, R33 ;  /* 0x0000001f0a1f7223 */ /* 0x000fe20000000021 */
[----:B------:R-:W-:Y:S01]  /*1f80*/  SHF.L.U64.HI R33, R29, 0x2, R30 ;  /* 0x000000021d217819 */ /* 0x000fe2000001021e */
[----:B------:R-:W-:-:S05]  /*1f90*/  IMAD.X R29, R7, 0x1, R36, P0 ;  /* 0x00000001071d7824 */ /* 0x000fca00000e0624 */
[C---:B------:R-:W-:Y:S01]  /*1fa0*/  SHF.L.U64.HI R30, R40.reuse, 0x2, R29 ;  /* 0x00000002281e7819 */ /* 0x040fe2000001021d */
[----:B------:R-:W-:Y:S01]  /*1fb0*/  IMAD.SHL.U32 R40, R40, 0x4, RZ ;  /* 0x0000000428287824 */ /* 0x000fe200078e00ff */
[----:B------:R-:W-:-:S04]  /*1fc0*/  IADD3 R42, P1, R44, UR6, RZ ;  /* 0x000000062c2a7c10 */ /* 0x000fc8000ff3e0ff */
[----:B------:R-:W-:Y:S02]  /*1fd0*/  IADD3 R50, P0, R40, UR6, RZ ;  /* 0x0000000628327c10 */ /* 0x000fe4000ff1e0ff */
[----:B------:R-:W-:Y:S02]  /*1fe0*/  IADD3.X R43, R33, UR7, RZ, P1, !PT ;  /* 0x00000007212b7c10 */ /* 0x000fe40008ffe4ff */
[----:B------:R-:W-:Y:S02]  /*1ff0*/  IADD3.X R51, R30, UR7, RZ, P0, !PT ;  /* 0x000000071e337c10 */ /* 0x000fe400087fe4ff */
[----:B0-----:R-:W-:Y:S01]  /*2000*/  IADD3 R46, P0, R44, UR8, RZ ;  /* 0x000000082c2e7c10 */ /* 0x001fe2000ff1e0ff */
[----:B------:R0:W3:Y:S01]  /*2010*/  LDG.E.EL R49, desc[UR4][R42.64] ;  /* 0x000000042a317981 */ /* 0x0000e2000c2e1900 */
[----:B------:R-:W-:Y:S01]  /*2020*/  IADD3 R44, P1, R44, UR10, RZ ;  /* 0x0000000a2c2c7c10 */ /* 0x000fe2000ff3e0ff */
[----:B--2---:R-:W-:Y:S01]  /*2030*/  FADD R29, -R41, R16 ;  /* 0x00000010291d7221 */ /* 0x004fe20000000100 */
[----:B------:R-:W-:Y:S01]  /*2040*/  IADD3.X R47, R33, UR9, RZ, P0, !PT ;  /* 0x00000009212f7c10 */ /* 0x000fe200087fe4ff */
[----:B------:R-:W3:Y:S01]  /*2050*/  LDG.E.EL R16, desc[UR4][R50.64] ;  /* 0x0000000432107981 */ /* 0x000ee2000c2e1900 */
[----:B------:R-:W-:Y:S01]  /*2060*/  IADD3.X R45, R33, UR11, RZ, P1, !PT ;  /* 0x0000000b212d7c10 */ /* 0x000fe20008ffe4ff */
[----:B------:R-:W-:-:S03]  /*2070*/  FFMA R29, R10, R29, R41 ;  /* 0x0000001d0a1d7223 */ /* 0x000fc60000000029 */
[----:B------:R-:W2:Y:S01]  /*2080*/  LDG.E.EL R47, desc[UR4][R46.64] ;  /* 0x000000042e2f7981 */ /* 0x000ea2000c2e1900 */
[----:B0-----:R-:W-:Y:S02]  /*2090*/  IADD3 R42, P0, R40, UR8, RZ ;  /* 0x00000008282a7c10 */ /* 0x001fe4000ff1e0ff */
[----:B------:R-:W-:Y:S01]  /*20a0*/  IADD3 R40, P1, R40, UR10, RZ ;  /* 0x0000000a28287c10 */ /* 0x000fe2000ff3e0ff */
[----:B------:R0:W4:Y:S01]  /*20b0*/  LDG.E.EL R45, desc[UR4][R44.64] ;  /* 0x000000042c2d7981 */ /* 0x000122000c2e1900 */
[----:B------:R-:W-:Y:S02]  /*20c0*/  IADD3.X R43, R30, UR9, RZ, P0, !PT ;  /* 0x000000091e2b7c10 */ /* 0x000fe400087fe4ff */
[----:B------:R-:W-:-:S03]  /*20d0*/  IADD3.X R41, R30, UR11, RZ, P1, !PT ;  /* 0x0000000b1e297c10 */ /* 0x000fc60008ffe4ff */
[----:B------:R-:W2:Y:S04]  /*20e0*/  LDG.E.EL R42, desc[UR4][R42.64] ;  /* 0x000000042a2a7981 */ /* 0x000ea8000c2e1900 */
[----:B------:R-:W4:Y:S01]  /*20f0*/  LDG.E.EL R40, desc[UR4][R40.64] ;  /* 0x0000000428287981 */ /* 0x000f22000c2e1900 */
[----:B------:R-:W-:-:S04]  /*2100*/  SHF.R.U32.HI R33, RZ, 0x1c, R15 ;  /* 0x0000001cff217819 */ /* 0x000fc8000001160f */
[----:B------:R-:W-:Y:S01]  /*2110*/  LOP3.LUT R33, R33, 0x8, RZ, 0xc0, !PT ;  /* 0x0000000821217812 */ /* 0x000fe200078ec0ff */
[----:B-----5:R-:W-:-:S03]  /*2120*/  FADD R38, -R17, R38 ;  /* 0x0000002611267221 */ /* 0x020fc60000000100 */
[----:B------:R-:W-:Y:S01]  /*2130*/  IADD3 R33, P0, R14, R33, RZ ;  /* 0x000000210e217210 */ /* 0x000fe20007f1e0ff */
[----:B------:R-:W-:-:S04]  /*2140*/  FFMA R17, R10, R38, R17 ;  /* 0x000000260a117223 */ /* 0x000fc80000000011 */
[----:B------:R-:W-:Y:S01]  /*2150*/  IMAD.X R30, RZ, RZ, R15, P0 ;  /* 0x000000ffff1e7224 */ /* 0x000fe200000e060f */
[----:B------:R-:W-:-:S05]  /*2160*/  IADD3 R15, P0, R2, R33, RZ ;  /* 0x00000021020f7210 */ /* 0x000fca0007f1e0ff */
[----:B0-----:R-:W-:Y:S02]  /*2170*/  IMAD.SHL.U32 R44, R15, 0x4, RZ ;  /* 0x000000040f2c7824 */ /* 0x001fe400078e00ff */
[----:B------:R-:W-:-:S04]  /*2180*/  FADD R32, -R39, R32 ;  /* 0x0000002027207221 */ /* 0x000fc80000000100 */
[----:B------:R-:W-:Y:S01]  /*2190*/  FFMA R39, R24, R32, R39 ;  /* 0x0000002018277223 */ /* 0x000fe20000000027 */
[----:B------:R-:W-:-:S04]  /*21a0*/  FADD R28, -R35, R28 ;  /* 0x0000001c231c7221 */ /* 0x000fc80000000100 */
[----:B------:R-:W-:Y:S01]  /*21b0*/  FFMA R35, R24, R28, R35 ;  /* 0x0000001c18237223 */ /* 0x000fe20000000023 */
[----:B---3--:R-:W-:-:S04]  /*21c0*/  FADD R16, -R49, R16 ;  /* 0x0000001031107221 */ /* 0x008fc80000000100 */
[----:B------:R-:W-:Y:S01]  /*21d0*/  FFMA R16, R10, R16, R49 ;  /* 0x000000100a107223 */ /* 0x000fe20000000031 */
[----:B--2---:R-:W-:Y:S01]  /*21e0*/  FADD R14, -R47, R42 ;  /* 0x0000002a2f0e7221 */ /* 0x004fe20000000100 */
[----:B----4-:R-:W-:-:S03]  /*21f0*/  FADD R38, -R45, R40 ;  /* 0x000000282d267221 */ /* 0x010fc60000000100 */
[C---:B------:R-:W-:Y:S01]  /*2200*/  FFMA R14, R10.reuse, R14, R47 ;  /* 0x0000000e0a0e7223 */ /* 0x040fe2000000002f */
[----:B------:R-:W-:Y:S01]  /*2210*/  FFMA R38, R10, R38, R45 ;  /* 0x000000260a267223 */ /* 0x000fe2000000002d */
[----:B------:R-:W-:Y:S01]  /*2220*/  IMAD.X R10, R4, 0x1, R30, P0 ;  /* 0x00000001040a7824 */ /* 0x000fe200000e061e */
[----:B------:R-:W-:-:S04]  /*2230*/  IADD3 R42, P0, R44, UR6, RZ ;  /* 0x000000062c2a7c10 */ /* 0x000fc8000ff1e0ff */
[----:B------:R-:W-:Y:S02]  /*2240*/  SHF.L.U64.HI R41, R15, 0x2, R10 ;  /* 0x000000020f297819 */ /* 0x000fe4000001020a */
[----:B------:R-:W-:Y:S02]  /*2250*/  SHF.R.U32.HI R15, RZ, 0x1c, R19 ;  /* 0x0000001cff0f7819 */ /* 0x000fe40000011613 */
[----:B------:R-:W-:Y:S02]  /*2260*/  IADD3.X R43, R41, UR7, RZ, P0, !PT ;  /* 0x00000007292b7c10 */ /* 0x000fe400087fe4ff */
[----:B------:R-:W-:Y:S02]  /*2270*/  IADD3 R46, P0, R44, UR8, RZ ;  /* 0x000000082c2e7c10 */ /* 0x000fe4000ff1e0ff */
[----:B------:R-:W-:Y:S01]  /*2280*/  LOP3.LUT R15, R15, 0x8, RZ, 0xc0, !PT ;  /* 0x000000080f0f7812 */ /* 0x000fe200078ec0ff */
[----:B------:R-:W2:Y:S01]  /*2290*/  LDG.E.EL R10, desc[UR4][R42.64] ;  /* 0x000000042a0a7981 */ /* 0x000ea2000c2e1900 */
[----:B------:R-:W-:-:S02]  /*22a0*/  IADD3.X R47, R41, UR9, RZ, P0, !PT ;  /* 0x00000009292f7c10 */ /* 0x000fc400087fe4ff */
[----:B------:R-:W-:-:S03]  /*22b0*/  IADD3 R15, P0, R18, R15, RZ ;  /* 0x0000000f120f7210 */ /* 0x000fc60007f1e0ff */
[----:B------:R0:W3:Y:S02]  /*22c0*/  LDG.E.EL R36, desc[UR4][R46.64] ;  /* 0x000000042e247981 */ /* 0x0000e4000c2e1900 */
[----:B------:R-:W-:Y:S01]  /*22d0*/  IMAD.X R40, RZ, RZ, R19, P0 ;  /* 0x000000ffff287224 */ /* 0x000fe200000e0613 */
[----:B------:R-:W-:-:S05]  /*22e0*/  IADD3 R2, P0, R15, R2, RZ ;  /* 0x000000020f027210 */ /* 0x000fca0007f1e0ff */
[----:B------:R-:W-:Y:S02]  /*22f0*/  IMAD.X R19, R40, 0x1, R4, P0 ;  /* 0x0000000128137824 */ /* 0x000fe400000e0604 */
[----:B------:R-:W-:-:S03]  /*2300*/  IMAD.SHL.U32 R18, R2, 0x4, RZ ;  /* 0x0000000402127824 */ /* 0x000fc600078e00ff */
[----:B------:R-:W-:Y:S02]  /*2310*/  SHF.L.U64.HI R2, R2, 0x2, R19 ;  /* 0x0000000202027819 */ /* 0x000fe40000010213 */
[----:B------:R-:W-:-:S04]  /*2320*/  IADD3 R48, P0, R18, UR6, RZ ;  /* 0x0000000612307c10 */ /* 0x000fc8000ff1e0ff */
[----:B------:R-:W-:Y:S02]  /*2330*/  IADD3.X R49, R2, UR7, RZ, P0, !PT ;  /* 0x0000000702317c10 */ /* 0x000fe400087fe4ff */
[----:B0-----:R-:W-:Y:S02]  /*2340*/  IADD3 R46, P0, R18, UR8, RZ ;  /* 0x00000008122e7c10 */ /* 0x001fe4000ff1e0ff */
[----:B------:R-:W-:Y:S01]  /*2350*/  IADD3 R44, P1, R44, UR10, RZ ;  /* 0x0000000a2c2c7c10 */ /* 0x000fe2000ff3e0ff */
[----:B------:R0:W2:Y:S01]  /*2360*/  LDG.E.EL R43, desc[UR4][R48.64] ;  /* 0x00000004302b7981 */ /* 0x0000a2000c2e1900 */
[----:B------:R-:W-:Y:S02]  /*2370*/  IADD3.X R47, R2, UR9, RZ, P0, !PT ;  /* 0x00000009022f7c10 */ /* 0x000fe400087fe4ff */
[----:B------:R-:W-:-:S04]  /*2380*/  IADD3 R18, P0, R18, UR10, RZ ;  /* 0x0000000a12127c10 */ /* 0x000fc8000ff1e0ff */
[----:B------:R-:W-:Y:S01]  /*2390*/  IADD3.X R19, R2, UR11, RZ, P0, !PT ;  /* 0x0000000b02137c10 */ /* 0x000fe200087fe4ff */
[----:B------:R-:W-:Y:S01]  /*23a0*/  FADD R2, -R37, R34 ;  /* 0x0000002225027221 */ /* 0x000fe20000000100 */
[----:B------:R-:W-:Y:S02]  /*23b0*/  IADD3 R4, P0, R26, R33, RZ ;  /* 0x000000211a047210 */ /* 0x000fe40007f1e0ff */
[----:B------:R-:W-:Y:S01]  /*23c0*/  IADD3.X R45, R41, UR11, RZ, P1, !PT ;  /* 0x0000000b292d7c10 */ /* 0x000fe20008ffe4ff */
[----:B------:R-:W-:Y:S01]  /*23d0*/  FFMA R2, R24, R2, R37 ;  /* 0x0000000218027223 */ /* 0x000fe20000000025 */
[----:B------:R1:W3:Y:S01]  /*23e0*/  LDG.E.EL R41, desc[UR4][R46.64] ;  /* 0x000000042e297981 */ /* 0x0002e2000c2e1900 */
[----:B------:R-:W-:Y:S01]  /*23f0*/  IMAD.X R37, R27, 0x1, R30, P0 ;  /* 0x000000011b257824 */ /* 0x000fe200000e061e */
[----:B------:R-:W-:Y:S02]  /*2400*/  IADD3 R26, P0, R26, R15, RZ ;  /* 0x0000000f1a1a7210 */ /* 0x000fe40007f1e0ff */
[----:B------:R-:W4:Y:S01]  /*2410*/  LDG.E.EL R42, desc[UR4][R44.64] ;  /* 0x000000042c2a7981 */ /* 0x000f22000c2e1900 */
[C---:B0-----:R-:W-:Y:S01]  /*2420*/  IMAD.SHL.U32 R48, R4.reuse, 0x4, RZ ;  /* 0x0000000404307824 */ /* 0x041fe200078e00ff */
[----:B------:R-:W-:-:S02]  /*2430*/  SHF.L.U64.HI R32, R4, 0x2, R37 ;  /* 0x0000000204207819 */ /* 0x000fc40000010225 */
[----:B------:R0:W4:Y:S02]  /*2440*/  LDG.E.EL R45, desc[UR4][R18.64] ;  /* 0x00000004122d7981 */ /* 0x000124000c2e1900 */
[----:B-1----:R-:W-:Y:S01]  /*2450*/  IADD3 R46, P1, R48, UR6, RZ ;  /* 0x00000006302e7c10 */ /* 0x002fe2000ff3e0ff */
[----:B0-----:R-:W-:Y:S02]  /*2460*/  IMAD.X R19, R27, 0x1, R40, P0 ;  /* 0x000000011b137824 */ /* 0x001fe400000e0628 */
[----:B------:R-:W-:-:S03]  /*2470*/  IMAD.SHL.U32 R18, R26, 0x4, RZ ;  /* 0x000000041a127824 */ /* 0x000fc600078e00ff */
[----:B------:R-:W-:Y:S02]  /*2480*/  SHF.L.U64.HI R19, R26, 0x2, R19 ;  /* 0x000000021a137819 */ /* 0x000fe40000010213 */
[----:B------:R-:W-:Y:S02]  /*2490*/  IADD3 R26, P0, R18, UR6, RZ ;  /* 0x00000006121a7c10 */ /* 0x000fe4000ff1e0ff */
[----:B------:R-:W-:Y:S02]  /*24a0*/  IADD3.X R47, R32, UR7, RZ, P1, !PT ;  /* 0x00000007202f7c10 */ /* 0x000fe40008ffe4ff */
[----:B------:R-:W-:Y:S02]  /*24b0*/  IADD3.X R27, R19, UR7, RZ, P0, !PT ;  /* 0x00000007131b7c10 */ /* 0x000fe400087fe4ff */
[----:B------:R-:W-:Y:S01]  /*24c0*/  IADD3 R50, P0, R48, UR8, RZ ;  /* 0x0000000830327c10 */ /* 0x000fe2000ff1e0ff */
[----:B------:R0:W5:Y:S03]  /*24d0*/  LDG.E.EL R4, desc[UR4][R46.64] ;  /* 0x000000042e047981 */ /* 0x000166000c2e1900 */
[----:B------:R-:W-:Y:S01]  /*24e0*/  IADD3.X R51, R32, UR9, RZ, P0, !PT ;  /* 0x0000000920337c10 */ /* 0x000fe200087fe4ff */
[----:B------:R1:W5:Y:S01]  /*24f0*/  LDG.E.EL R27, desc[UR4][R26.64] ;  /* 0x000000041a1b7981 */ /* 0x000362000c2e1900 */
[----:B0-----:R-:W-:-:S04]  /*2500*/  IADD3 R46, P0, R18, UR8, RZ ;  /* 0x00000008122e7c10 */ /* 0x001fc8000ff1e0ff */
[----:B------:R-:W-:Y:S02]  /*2510*/  IADD3.X R47, R19, UR9, RZ, P0, !PT ;  /* 0x00000009132f7c10 */ /* 0x000fe400087fe4ff */
[----:B------:R-:W-:Y:S02]  /*2520*/  IADD3 R18, P0, R18, UR10, RZ ;  /* 0x0000000a12127c10 */ /* 0x000fe4000ff1e0ff */
[----:B------:R-:W-:Y:S01]  /*2530*/  IADD3 R48, P1, R48, UR10, RZ ;  /* 0x0000000a30307c10 */ /* 0x000fe2000ff3e0ff */
[----:B------:R-:W4:Y:S01]  /*2540*/  LDG.E.EL R37, desc[UR4][R46.64] ;  /* 0x000000042e257981 */ /* 0x000f22000c2e1900 */
[----:B------:R-:W-:Y:S02]  /*2550*/  IADD3.X R19, R19, UR11, RZ, P0, !PT ;  /* 0x0000000b13137c10 */ /* 0x000fe400087fe4ff */
[----:B-1----:R-:W-:Y:S02]  /*2560*/  IADD3 R26, P0, R6, R33, RZ ;  /* 0x00000021061a7210 */ /* 0x002fe40007f1e0ff */
[----:B------:R-:W-:-:S02]  /*2570*/  IADD3.X R49, R32, UR11, RZ, P1, !PT ;  /* 0x0000000b20317c10 */ /* 0x000fc40008ffe4ff */
[----:B------:R-:W-:Y:S01]  /*2580*/  IADD3 R6, P1, R15, R6, RZ ;  /* 0x000000060f067210 */ /* 0x000fe20007f3e0ff */
[----:B------:R0:W4:Y:S01]  /*2590*/  LDG.E.EL R32, desc[UR4][R50.64] ;  /* 0x0000000432207981 */ /* 0x000122000c2e1900 */
[----:B------:R-:W-:Y:S02]  /*25a0*/  IADD3 R33, P2, R23, R33, RZ ;  /* 0x0000002117217210 */ /* 0x000fe40007f5e0ff */
[----:B------:R-:W-:Y:S01]  /*25b0*/  IADD3 R15, P3, R23, R15, RZ ;  /* 0x0000000f170f7210 */ /* 0x000fe20007f7e0ff */
[----:B------:R-:W-:Y:S01]  /*25c0*/  IMAD.X R23, R21, 0x1, R30, P0 ;  /* 0x0000000115177824 */ /* 0x000fe200000e061e */
[----:B------:R1:W4:Y:S04]  /*25d0*/  LDG.E.EL R28, desc[UR4][R48.64] ;  /* 0x00000004301c7981 */ /* 0x000328000c2e1900 */
[C---:B------:R-:W-:Y:S01]  /*25e0*/  SHF.L.U64.HI R23, R26.reuse, 0x2, R23 ;  /* 0x000000021a177819 */ /* 0x040fe20000010217 */
[----:B------:R-:W-:-:S02]  /*25f0*/  IMAD.SHL.U32 R26, R26, 0x4, RZ ;  /* 0x000000041a1a7824 */ /* 0x000fc400078e00ff */
[----:B------:R-:W-:Y:S01]  /*2600*/  FADD R14, -R17, R14 ;  /* 0x0000000e110e7221 */ /* 0x000fe20000000100 */
[----:B------:R-:W4:Y:S02]  /*2610*/  LDG.E.EL R19, desc[UR4][R18.64] ;  /* 0x0000000412137981 */ /* 0x000f24000c2e1900 */
[----:B0-----:R-:W-:-:S04]  /*2620*/  IADD3 R50, P0, R26, UR6, RZ ;  /* 0x000000061a327c10 */ /* 0x001fc8000ff1e0ff */
[----:B------:R-:W-:Y:S02]  /*2630*/  IADD3.X R51, R23, UR7, RZ, P0, !PT ;  /* 0x0000000717337c10 */ /* 0x000fe400087fe4ff */
[----:B------:R-:W-:-:S04]  /*2640*/  IADD3 R46, P0, R26, UR8, RZ ;  /* 0x000000081a2e7c10 */ /* 0x000fc8000ff1e0ff */
[----:B------:R-:W-:Y:S02]  /*2650*/  IADD3.X R47, R23, UR9, RZ, P0, !PT ;  /* 0x00000009172f7c10 */ /* 0x000fe400087fe4ff */
[----:B-1----:R-:W-:Y:S01]  /*2660*/  IADD3 R48, P0, R26, UR10, RZ ;  /* 0x0000000a1a307c10 */ /* 0x002fe2000ff1e0ff */
[----:B------:R-:W-:Y:S02]  /*2670*/  IMAD.X R21, R40, 0x1, R21, P1 ;  /* 0x0000000128157824 */ /* 0x000fe400008e0615 */
[C---:B------:R-:W-:Y:S01]  /*2680*/  IMAD.X R30, R7.reuse, 0x1, R30, P2 ;  /* 0x00000001071e7824 */ /* 0x040fe200010e061e */
[----:B------:R-:W-:Y:S01]  /*2690*/  IADD3.X R49, R23, UR11, RZ, P0, !PT ;  /* 0x0000000b17317c10 */ /* 0x000fe200087fe4ff */
[C---:B------:R-:W-:Y:S01]  /*26a0*/  IMAD.SHL.U32 R23, R6.reuse, 0x4, RZ ;  /* 0x0000000406177824 */ /* 0x040fe200078e00ff */
[----:B------:R-:W-:Y:S01]  /*26b0*/  SHF.L.U64.HI R21, R6, 0x2, R21 ;  /* 0x0000000206157819 */ /* 0x000fe20000010215 */
[----:B------:R-:W-:Y:S02]  /*26c0*/  IMAD.X R40, R7, 0x1, R40, P3 ;  /* 0x0000000107287824 */ /* 0x000fe400018e0628 */
[----:B------:R-:W-:Y:S01]  /*26d0*/  FADD R7, -R31, R16 ;  /* 0x000000101f077221 */ /* 0x000fe20000000100 */
[----:B------:R-:W4:Y:S01]  /*26e0*/  LDG.E.EL R18, desc[UR4][R46.64] ;  /* 0x000000042e127981 */ /* 0x000f22000c2e1900 */
[----:B------:R-:W-:-:S02]  /*26f0*/  IADD3 R6, P0, R23, UR6, RZ ;  /* 0x0000000617067c10 */ /* 0x000fc4000ff1e0ff */
[----:B------:R-:W-:Y:S01]  /*2700*/  FFMA R31, R22, R7, R31 ;  /* 0x00000007161f7223 */ /* 0x000fe2000000001f */
[----:B------:R-:W4:Y:S01]  /*2710*/  LDG.E.EL R16, desc[UR4][R50.64] ;  /* 0x0000000432107981 */ /* 0x000f22000c2e1900 */
[----:B------:R-:W-:Y:S02]  /*2720*/  IADD3.X R7, R21, UR7, RZ, P0, !PT ;  /* 0x0000000715077c10 */ /* 0x000fe400087fe4ff */
[----:B------:R-:W-:Y:S01]  /*2730*/  IADD3 R52, P0, R23, UR8, RZ ;  /* 0x0000000817347c10 */ /* 0x000fe2000ff1e0ff */
[----:B------:R-:W-:Y:S01]  /*2740*/  IMAD.SHL.U32 R34, R15, 0x4, RZ ;  /* 0x000000040f227824 */ /* 0x000fe200078e00ff */
[----:B------:R-:W-:Y:S01]  /*2750*/  SHF.L.U64.HI R30, R33, 0x2, R30 ;  /* 0x00000002211e7819 */ /* 0x000fe2000001021e */
[----:B------:R-:W4:Y:S01]  /*2760*/  LDG.E.EL R26, desc[UR4][R48.64] ;  /* 0x00000004301a7981 */ /* 0x000f22000c2e1900 */
[----:B------:R-:W-:-:S03]  /*2770*/  IADD3.X R53, R21, UR9, RZ, P0, !PT ;  /* 0x0000000915357c10 */ /* 0x000fc600087fe4ff */
[----:B------:R0:W4:Y:S02]  /*2780*/  LDG.E.EL R7, desc[UR4][R6.64] ;  /* 0x0000000406077981 */ /* 0x000124000c2e1900 */
[----:B0-----:R-:W-:Y:S02]  /*2790*/  FFMA R6, R22, R14, R17 ;  /* 0x0000000e16067223 */ /* 0x001fe40000000011 */
[----:B------:R0:W4:Y:S01]  /*27a0*/  LDG.E.EL R17, desc[UR4][R52.64] ;  /* 0x0000000434117981 */ /* 0x000122000c2e1900 */
[----:B------:R-:W-:Y:S01]  /*27b0*/  IADD3 R46, P0, R23, UR10, RZ ;  /* 0x0000000a172e7c10 */ /* 0x000fe2000ff1e0ff */
[----:B------:R-:W-:-:S03]  /*27c0*/  IMAD.SHL.U32 R33, R33, 0x4, RZ ;  /* 0x0000000421217824 */ /* 0x000fc600078e00ff */
[----:B------:R-:W-:Y:S02]  /*27d0*/  IADD3.X R47, R21, UR11, RZ, P0, !PT ;  /* 0x0000000b152f7c10 */ /* 0x000fe400087fe4ff */
[----:B------:R-:W-:Y:S02]  /*27e0*/  IADD3 R50, P0, R33, UR6, RZ ;  /* 0x0000000621327c10 */ /* 0x000fe4000ff1e0ff */
[----:B------:R-:W-:Y:S01]  /*27f0*/  SHF.L.U64.HI R40, R15, 0x2, R40 ;  /* 0x000000020f287819 */ /* 0x000fe20000010228 */
[----:B------:R-:W-:Y:S01]  /*2800*/  FADD R2, R39, R2 ;  /* 0x0000000227027221 */ /* 0x000fe20000000000 */
[----:B------:R-:W-:Y:S01]  /*2810*/  IADD3.X R51, R30, UR7, RZ, P0, !PT ;  /* 0x000000071e337c10 */ /* 0x000fe200087fe4ff */
[----:B------:R-:W4:Y:S01]  /*2820*/  LDG.E.EL R21, desc[UR4][R46.64] ;  /* 0x000000042e157981 */ /* 0x000f22000c2e1900 */
[----:B------:R-:W-:Y:S01]  /*2830*/  IADD3 R48, P0, R34, UR6, RZ ;  /* 0x0000000622307c10 */ /* 0x000fe2000ff1e0ff */
[----:B------:R-:W-:Y:S01]  /*2840*/  FADD R15, R31, R6 ;  /* 0x000000061f0f7221 */ /* 0x000fe20000000000 */
[----:B------:R-:W-:Y:S01]  /*2850*/  FADD R38, -R29, R38 ;  /* 0x000000261d267221 */ /* 0x000fe20000000100 */
[----:B------:R-:W4:Y:S01]  /*2860*/  LDG.E.EL R14, desc[UR4][R50.64] ;  /* 0x00000004320e7981 */ /* 0x000f22000c2e1900 */
[----:B------:R-:W-:-:S02]  /*2870*/  IADD3.X R49, R40, UR7, RZ, P0, !PT ;  /* 0x0000000728317c10 */ /* 0x000fc400087fe4ff */
[----:B0-----:R-:W-:-:S03]  /*2880*/  IADD3 R52, P0, R33, UR8, RZ ;  /* 0x0000000821347c10 */ /* 0x001fc6000ff1e0ff */
[----:B------:R0:W4:Y:S01]  /*2890*/  LDG.E.EL R23, desc[UR4][R48.64] ;  /* 0x0000000430177981 */ /* 0x000122000c2e1900 */
[----:B------:R-:W-:Y:S02]  /*28a0*/  IADD3.X R53, R30, UR9, RZ, P0, !PT ;  /* 0x000000091e357c10 */ /* 0x000fe400087fe4ff */
[----:B0-----:R-:W-:-:S04]  /*28b0*/  IADD3 R48, P0, R34, UR8, RZ ;  /* 0x0000000822307c10 */ /* 0x001fc8000ff1e0ff */
[----:B------:R-:W-:Y:S02]  /*28c0*/  IADD3.X R49, R40, UR9, RZ, P0, !PT ;  /* 0x0000000928317c10 */ /* 0x000fe400087fe4ff */
[----:B------:R-:W-:Y:S02]  /*28d0*/  IADD3 R46, P0, R34, UR10, RZ ;  /* 0x0000000a222e7c10 */ /* 0x000fe4000ff1e0ff */
[----:B------:R-:W-:Y:S01]  /*28e0*/  IADD3 R50, P1, R33, UR10, RZ ;  /* 0x0000000a21327c10 */ /* 0x000fe2000ff3e0ff */
[----:B------:R-:W4:Y:S01]  /*28f0*/  LDG.E.EL R31, desc[UR4][R48.64] ;  /* 0x00000004301f7981 */ /* 0x000f22000c2e1900 */
[----:B------:R-:W-:Y:S02]  /*2900*/  IADD3.X R47, R40, UR11, RZ, P0, !PT ;  /* 0x0000000b282f7c10 */ /* 0x000fe400087fe4ff */
[----:B------:R-:W-:-:S03]  /*2910*/  IADD3.X R51, R30, UR11, RZ, P1, !PT ;  /* 0x0000000b1e337c10 */ /* 0x000fc60008ffe4ff */
[----:B------:R-:W4:Y:S04]  /*2920*/  LDG.E.EL R33, desc[UR4][R46.64] ;  /* 0x000000042e217981 */ /* 0x000f28000c2e1900 */
[----:B------:R-:W4:Y:S01]  /*2930*/  LDG.E.EL R30, desc[UR4][R50.64] ;  /* 0x00000004321e7981 */ /* 0x000f22000c2e1900 */
[----:B--2---:R-:W-:-:S04]  /*2940*/  FADD R39, -R10, R43 ;  /* 0x0000002b0a277221 */ /* 0x004fc80000000100 */
[----:B------:R-:W-:Y:S02]  /*2950*/  FFMA R39, R11, R39, R10 ;  /* 0x000000270b277223 */ /* 0x000fe4000000000a */
[----:B------:R0:W2:Y:S01]  /*2960*/  LDG.E.EL R10, desc[UR4][R52.64] ;  /* 0x00000004340a7981 */ /* 0x0000a2000c2e1900 */
[----:B---3--:R-:W-:-:S04]  /*2970*/  FADD R41, -R36, R41 ;  /* 0x0000002924297221 */ /* 0x008fc80000000100 */
[----:B------:R-:W-:Y:S01]  /*2980*/  FFMA R41, R11, R41, R36 ;  /* 0x000000290b297223 */ /* 0x000fe20000000024 */
[----:B0-----:R-:W-:-:S04]  /*2990*/  LEA.HI R53, R0, R25, RZ, 0xa ;  /* 0x0000001900357211 */ /* 0x001fc800078f50ff */
[----:B------:R-:W-:Y:S01]  /*29a0*/  SHF.R.S32.HI R53, RZ, 0xa, R53 ;  /* 0x0000000aff357819 */ /* 0x000fe20000011435 */
[----:B-----5:R-:W-:-:S04]  /*29b0*/  FADD R27, -R4, R27 ;  /* 0x0000001b041b7221 */ /* 0x020fc80000000100 */
[----:B------:R-:W-:-:S04]  /*29c0*/  FFMA R4, R11, R27, R4 ;  /* 0x0000001b0b047223 */ /* 0x000fc80000000004 */
[----:B------:R-:W-:Y:S01]  /*29d0*/  FADD R4, -R39, R4 ;  /* 0x0000000427047221 */ /* 0x000fe20000000100 */
[----:B----4-:R-:W-:-:S04]  /*29e0*/  FADD R37, -R32, R37 ;  /* 0x0000002520257221 */ /* 0x010fc80000000100 */
[----:B------:R-:W-:Y:S02]  /*29f0*/  FFMA R6, R11, R37, R32 ;  /* 0x000000250b067223 */ /* 0x000fe40000000020 */
[----:B------:R-:W0:Y:S02]  /*2a00*/  LDC.64 R36, c[0x0][0x268] ;  /* 0x00009a00ff247b82 */ /* 0x000e240000000a00 */
[----:B------:R-:W-:Y:S01]  /*2a10*/  FADD R6, -R41, R6 ;  /* 0x0000000629067221 */ /* 0x000fe20000000100 */
[----:B------:R-:W-:Y:S01]  /*2a20*/  FFMA R32, R22, R38, R29 ;  /* 0x0000002616207223 */ /* 0x000fe2000000001d */
[C---:B------:R-:W-:Y:S02]  /*2a30*/  FFMA R29, R24.reuse, R4, R39 ;  /* 0x00000004181d7223 */ /* 0x040fe40000000027 */
[----:B------:R-:W-:Y:S02]  /*2a40*/  FFMA R34, R24, R6, R41 ;  /* 0x0000000618227223 */ /* 0x000fe40000000029 */
[----:B------:R-:W1:Y:S01]  /*2a50*/  LDC.64 R40, c[0x0][0x278] ;  /* 0x00009e00ff287b82 */ /* 0x000e620000000a00 */
[----:B------:R-:W-:-:S07]  /*2a60*/  FADD R19, -R28, R19 ;  /* 0x000000131c137221 */ /* 0x000fce0000000100 */
[----:B------:R-:W3:Y:S01]  /*2a70*/  LDC.64 R38, c[0x0][0x270] ;  /* 0x00009c00ff267b82 */ /* 0x000ee20000000a00 */
[----:B------:R-:W-:Y:S01]  /*2a80*/  FFMA R28, R11, R19, R28 ;  /* 0x000000130b1c7223 */ /* 0x000fe2000000001c */
[----:B------:R-:W-:-:S04]  /*2a90*/  LEA.HI R19, R0, R3, RZ, 0xa ;  /* 0x0000000300137211 */ /* 0x000fc800078f50ff */
[----:B------:R-:W-:Y:S01]  /*2aa0*/  SHF.R.S32.HI R19, RZ, 0xa, R19 ;  /* 0x0000000aff137819 */ /* 0x000fe20000011413 */
[----:B------:R-:W-:-:S04]  /*2ab0*/  FADD R7, -R16, R7 ;  /* 0x0000000710077221 */ /* 0x000fc80000000100 */
[----:B------:R-:W-:Y:S02]  /*2ac0*/  FFMA R25, R11, R7, R16 ;  /* 0x000000070b197223 */ /* 0x000fe40000000010 */
[----:B------:R-:W4:Y:S01]  /*2ad0*/  LDC.64 R6, c[0x0][0x280] ;  /* 0x0000a000ff067b82 */ /* 0x000f220000000a00 */
[----:B------:R-:W-:-:S04]  /*2ae0*/  FADD R17, -R18, R17 ;  /* 0x0000001112117221 */ /* 0x000fc80000000100 */
[----:B------:R-:W-:-:S03]  /*2af0*/  FFMA R43, R11, R17, R18 ;  /* 0x000000110b2b7223 */ /* 0x000fc60000000012 */
[----:B------:R-:W5:Y:S01]  /*2b00*/  LDC.64 R16, c[0x0][0x260] ;  /* 0x00009800ff107b82 */ /* 0x000f620000000a00 */
[----:B0-----:R-:W-:-:S04]  /*2b10*/  IMAD.WIDE R48, R19, 0x4, R36 ;  /* 0x0000000413307825 */ /* 0x001fc800078e0224 */
[----:B------:R-:W-:Y:S01]  /*2b20*/  FADD R27, -R42, R45 ;  /* 0x0000002d2a1b7221 */ /* 0x000fe20000000100 */
[----:B------:R-:W-:Y:S01]  /*2b30*/  IMAD.WIDE R36, R53, 0x4, R36 ;  /* 0x0000000435247825 */ /* 0x000fe200078e0224 */
[----:B------:R0:W2:Y:S03]  /*2b40*/  LDG.E.EL R0, desc[UR4][R48.64] ;  /* 0x0000000430007981 */ /* 0x0000a6000c2e1900 */
[----:B-1----:R-:W-:Y:S02]  /*2b50*/  IMAD.WIDE R50, R20, 0x4, R40 ;  /* 0x0000000414327825 */ /* 0x002fe400078e0228 */
[----:B------:R1:W2:Y:S02]  /*2b60*/  LDG.E.EL R36, desc[UR4][R36.64] ;  /* 0x0000000424247981 */ /* 0x0002a4000c2e1900 */
[----:B---3--:R-:W-:-:S04]  /*2b70*/  IMAD.WIDE R18, R19, 0x4, R38 ;  /* 0x0000000413127825 */ /* 0x008fc800078e0226 */
[----:B----4-:R-:W-:-:S04]  /*2b80*/  IMAD.WIDE R46, R20, 0x4, R6 ;  /* 0x00000004142e7825 */ /* 0x010fc800078e0206 */
[----:B-----5:R-:W-:Y:S01]  /*2b90*/  IMAD.WIDE R44, R3, 0x4, R16 ;  /* 0x00000004032c7825 */ /* 0x020fe200078e0210 */
[----:B------:R-:W3:Y:S03]  /*2ba0*/  LDG.E.EL R37, desc[UR4][R18.64] ;  /* 0x0000000412257981 */ /* 0x000ee6000c2e1900 */
[C---:B------:R-:W-:Y:S01]  /*2bb0*/  IMAD.WIDE R40, R5.reuse, 0x4, R40 ;  /* 0x0000000405287825 */ /* 0x040fe200078e0228 */
[----:B------:R-:W4:Y:S03]  /*2bc0*/  LDG.E.EL R46, desc[UR4][R46.64] ;  /* 0x000000042e2e7981 */ /* 0x000f26000c2e1900 */
[----:B0-----:R-:W-:Y:S02]  /*2bd0*/  IMAD.WIDE R48, R5, 0x4, R6 ;  /* 0x0000000405307825 */ /* 0x001fe400078e0206 */
[----:B------:R-:W5:Y:S02]  /*2be0*/  LDG.E.128 R4, desc[UR4][R44.64] ;  /* 0x000000042c047981 */ /* 0x000f64000c1e1d00 */
[----:B------:R-:W-:-:S02]  /*2bf0*/  IMAD.WIDE R52, R53, 0x4, R38 ;  /* 0x0000000435347825 */ /* 0x000fc400078e0226 */
[----:B------:R-:W4:Y:S04]  /*2c00*/  LDG.E.EL R39, desc[UR4][R50.64] ;  /* 0x0000000432277981 */ /* 0x000f28000c2e1900 */
[----:B------:R-:W4:Y:S04]  /*2c10*/  LDG.E.128 R16, desc[UR4][R44.64+0x800] ;  /* 0x000800042c107981 */ /* 0x000f28000c1e1d00 */
[----:B------:R-:W4:Y:S04]  /*2c20*/  LDG.E.EL R38, desc[UR4][R52.64] ;  /* 0x0000000434267981 */ /* 0x000f28000c2e1900 */
[----:B------:R-:W4:Y:S04]  /*2c30*/  LDG.E.EL R40, desc[UR4][R40.64] ;  /* 0x0000000428287981 */ /* 0x000f28000c2e1900 */
[----:B------:R-:W4:Y:S01]  /*2c40*/  LDG.E.EL R49, desc[UR4][R48.64] ;  /* 0x0000000430317981 */ /* 0x000f22000c2e1900 */
[----:B------:R-:W-:Y:S01]  /*2c50*/  FADD R23, -R14, R23 ;  /* 0x000000170e177221 */ /* 0x000fe20000000100 */
[----:B------:R-:W-:Y:S01]  /*2c60*/  FADD R21, -R26, R21 ;  /* 0x000000151a157221 */ /* 0x000fe20000000100 */
[----:B------:R-:W-:-:S02]  /*2c70*/  FADD R33, -R30, R33 ;  /* 0x000000211e217221 */ /* 0x000fc40000000100 */
[C---:B------:R-:W-:Y:S01]  /*2c80*/  FFMA R14, R11.reuse, R23, R14 ;  /* 0x000000170b0e7223 */ /* 0x040fe2000000000e */
[C---:B------:R-:W-:Y:S01]  /*2c90*/  FFMA R21, R11.reuse, R21, R26 ;  /* 0x000000150b157223 */ /* 0x040fe2000000001a */
[----:B------:R-:W-:Y:S02]  /*2ca0*/  FFMA R30, R11, R33, R30 ;  /* 0x000000210b1e7223 */ /* 0x000fe4000000001e */
[----:B------:R-:W-:Y:S02]  /*2cb0*/  FADD R14, -R25, R14 ;  /* 0x0000000e190e7221 */ /* 0x000fe40000000100 */
[----:B------:R-:W-:Y:S02]  /*2cc0*/  FADD R30, -R21, R30 ;  /* 0x0000001e151e7221 */ /* 0x000fe40000000100 */
[----:B------:R-:W-:Y:S01]  /*2cd0*/  FFMA R14, R22, R14, R25 ;  /* 0x0000000e160e7223 */ /* 0x000fe20000000019 */
[----:B------:R-:W-:-:S04]  /*2ce0*/  FFMA R27, R11, R27, R42 ;  /* 0x0000001b0b1b7223 */ /* 0x000fc8000000002a */
[----:B------:R-:W-:Y:S01]  /*2cf0*/  FADD R28, -R27, R28 ;  /* 0x0000001c1b1c7221 */ /* 0x000fe20000000100 */
[----:B------:R-:W-:Y:S01]  /*2d00*/  FADD R29, R29, R34 ;  /* 0x000000221d1d7221 */ /* 0x000fe20000000000 */
[----:B------:R-:W-:Y:S01]  /*2d10*/  FADD R2, R35, R2 ;  /* 0x0000000223027221 */ /* 0x000fe20000000000 */
[----:B------:R-:W-:Y:S01]  /*2d20*/  FADD R15, R32, R15 ;  /* 0x0000000f200f7221 */ /* 0x000fe20000000000 */
[----:B--2---:R-:W-:-:S04]  /*2d30*/  FADD R31, -R10, R31 ;  /* 0x0000001f0a1f7221 */ /* 0x004fc80000000100 */
[----:B------:R-:W-:-:S04]  /*2d40*/  FFMA R10, R11, R31, R10 ;  /* 0x0000001f0b0a7223 */ /* 0x000fc8000000000a */
[----:B------:R-:W-:-:S04]  /*2d50*/  FADD R10, -R43, R10 ;  /* 0x0000000a2b0a7221 */ /* 0x000fc80000000100 */
[C---:B------:R-:W-:Y:S01]  /*2d60*/  FFMA R43, R22.reuse, R10, R43 ;  /* 0x0000000a162b7223 */ /* 0x040fe2000000002b */
[----:B------:R-:W-:-:S03]  /*2d70*/  FFMA R11, R22, R30, R21 ;  /* 0x0000001e160b7223 */ /* 0x000fc60000000015 */
[----:B------:R-:W-:-:S04]  /*2d80*/  FADD R14, R14, R43 ;  /* 0x0000002b0e0e7221 */ /* 0x000fc80000000000 */
[----:B------:R-:W-:Y:S01]  /*2d90*/  FADD R11, R11, R14 ;  /* 0x0000000e0b0b7221 */ /* 0x000fe20000000000 */
[----:B------:R-:W-:-:S04]  /*2da0*/  FFMA R10, R24, R28, R27 ;  /* 0x0000001c180a7223 */ /* 0x000fc8000000001b */
[----:B------:R-:W-:Y:S01]  /*2db0*/  FADD R10, R10, R29 ;  /* 0x0000001d0a0a7221 */ /* 0x000fe20000000000 */
[--C-:B-----5:R-:W-:Y:S01]  /*2dc0*/  FADD R20, R5, -R0.reuse ;  /* 0x8000000005147221 */ /* 0x120fe20000000000 */
[--C-:B------:R-:W-:Y:S01]  /*2dd0*/  FADD R6, R6, -R0.reuse ;  /* 0x8000000006067221 */ /* 0x100fe20000000000 */
[--C-:B------:R-:W-:Y:S01]  /*2de0*/  FADD R14, R4, -R0.reuse ;  /* 0x80000000040e7221 */ /* 0x100fe20000000000 */
[----:B------:R-:W-:Y:S01]  /*2df0*/  FADD R0, R7, -R0 ;  /* 0x8000000007007221 */ /* 0x000fe20000000000 */
[----:B------:R-:W0:Y:S01]  /*2e00*/  LDC.64 R4, c[0x0][0x210] ;  /* 0x00008400ff047b82 */ /* 0x000e220000000a00 */
[C---:B---3--:R-:W-:Y:S01]  /*2e10*/  FMUL R21, R37.reuse, R20 ;  /* 0x0000001425157220 */ /* 0x048fe20000400000 */
[C---:B------:R-:W-:Y:S01]  /*2e20*/  FMUL R7, R37.reuse, R6 ;  /* 0x0000000625077220 */ /* 0x040fe20000400000 */
[C---:B------:R-:W-:Y:S01]  /*2e30*/  FMUL R14, R37.reuse, R14 ;  /* 0x0000000e250e7220 */ /* 0x040fe20000400000 */
[----:B-1----:R-:W-:Y:S01]  /*2e40*/  FMUL R37, R37, R0 ;  /* 0x0000000025257220 */ /* 0x002fe20000400000 */
[C-C-:B----4-:R-:W-:Y:S01]  /*2e50*/  FFMA R22, R39.reuse, R21, R46.reuse ;  /* 0x0000001527167223 */ /* 0x150fe2000000002e */
[----:B------:R-:W-:Y:S01]  /*2e60*/  FFMA R23, R39, R7, R46 ;  /* 0x0000000727177223 */ /* 0x000fe2000000002e */
[--C-:B------:R-:W-:Y:S01]  /*2e70*/  FADD R21, R19, -R36.reuse ;  /* 0x8000002413157221 */ /* 0x100fe20000000000 */
[--C-:B------:R-:W-:Y:S01]  /*2e80*/  FADD R19, R18, -R36.reuse ;  /* 0x8000002412137221 */ /* 0x100fe20000000000 */
[--C-:B------:R-:W-:Y:S01]  /*2e90*/  FADD R17, R17, -R36.reuse ;  /* 0x8000002411117221 */ /* 0x100fe20000000000 */
[----:B------:R-:W-:Y:S01]  /*2ea0*/  FADD R7, R16, -R36 ;  /* 0x8000002410077221 */ /* 0x000fe20000000000 */
[C-C-:B------:R-:W-:Y:S01]  /*2eb0*/  FFMA R20, R39.reuse, R14, R46.reuse ;  /* 0x0000000e27147223 */ /* 0x140fe2000000002e */
[----:B------:R-:W-:Y:S01]  /*2ec0*/  FFMA R37, R39, R37, R46 ;  /* 0x0000002527257223 */ /* 0x000fe2000000002e */
[C---:B------:R-:W-:Y:S01]  /*2ed0*/  FSETP.GEU.AND P0, PT, R23.reuse, RZ, PT ;  /* 0x000000ff1700720b */ /* 0x040fe20003f0e000 */
[C---:B------:R-:W-:Y:S01]  /*2ee0*/  FMUL R0, R38.reuse, R21 ;  /* 0x0000001526007220 */ /* 0x040fe20000400000 */
[C---:B------:R-:W-:Y:S01]  /*2ef0*/  FMUL R6, R38.reuse, R19 ;  /* 0x0000001326067220 */ /* 0x040fe20000400000 */
[C---:B------:R-:W-:Y:S01]  /*2f00*/  FMUL R14, R38.reuse, R17 ;  /* 0x00000011260e7220 */ /* 0x040fe20000400000 */
[----:B------:R-:W-:Y:S01]  /*2f10*/  FMUL R7, R38, R7 ;  /* 0x0000000726077220 */ /* 0x000fe20000400000 */
[----:B------:R-:W-:Y:S01]  /*2f20*/  FSEL R23, R23, RZ, P0 ;  /* 0x000000ff17177208 */ /* 0x000fe20000000000 */
[--C-:B------:R-:W-:Y:S01]  /*2f30*/  FFMA R18, R40, R6, R49.reuse ;  /* 0x0000000628127223 */ /* 0x100fe20000000031 */
[----:B------:R-:W-:Y:S01]  /*2f40*/  FSETP.GEU.AND P2, PT, R20, RZ, PT ;  /* 0x000000ff1400720b */ /* 0x000fe20003f4e000 */
[--C-:B------:R-:W-:Y:S01]  /*2f50*/  FFMA R7, R40, R7, R49.reuse ;  /* 0x0000000728077223 */ /* 0x100fe20000000031 */
[----:B------:R-:W-:Y:S01]  /*2f60*/  FSETP.GEU.AND P1, PT, R22, RZ, PT ;  /* 0x000000ff1600720b */ /* 0x000fe20003f2e000 */
[C-C-:B------:R-:W-:Y:S01]  /*2f70*/  FFMA R14, R40.reuse, R14, R49.reuse ;  /* 0x0000000e280e7223 */ /* 0x140fe20000000031 */
[----:B------:R-:W-:Y:S01]  /*2f80*/  FFMA R0, R40, R0, R49 ;  /* 0x0000000028007223 */ /* 0x000fe20000000031 */
[----:B------:R-:W-:-:S02]  /*2f90*/  FSETP.GEU.AND P0, PT, R37, RZ, PT ;  /* 0x000000ff2500720b */ /* 0x000fc40003f0e000 */
[----:B------:R-:W-:Y:S02]  /*2fa0*/  FSEL R19, R20, RZ, P2 ;  /* 0x000000ff14137208 */ /* 0x000fe40001000000 */
[----:B------:R-:W-:Y:S02]  /*2fb0*/  FSEL R22, R22, RZ, P1 ;  /* 0x000000ff16167208 */ /* 0x000fe40000800000 */
[----:B------:R-:W-:Y:S02]  /*2fc0*/  FSEL R37, R37, RZ, P0 ;  /* 0x000000ff25257208 */ /* 0x000fe40000000000 */
[----:B------:R-:W-:Y:S02]  /*2fd0*/  FSETP.GEU.AND P3, PT, R7, RZ, PT ;  /* 0x000000ff0700720b */ /* 0x000fe40003f6e000 */
[----:B------:R-:W-:Y:S02]  /*2fe0*/  FSETP.GEU.AND P2, PT, R14, RZ, PT ;  /* 0x000000ff0e00720b */ /* 0x000fe40003f4e000 */
[----:B------:R-:W-:-:S02]  /*2ff0*/  FSETP.GEU.AND P1, PT, R18, RZ, PT ;  /* 0x000000ff1200720b */ /* 0x000fc40003f2e000 */
[----:B------:R-:W-:Y:S01]  /*3000*/  FSETP.GEU.AND P0, PT, R0, RZ, PT ;  /* 0x000000ff0000720b */ /* 0x000fe20003f0e000 */
[----:B0-----:R-:W-:Y:S01]  /*3010*/  IMAD.WIDE R16, R3, 0x4, R4 ;  /* 0x0000000403107825 */ /* 0x001fe200078e0204 */
[----:B------:R-:W-:Y:S02]  /*3020*/  FSEL R3, R7, RZ, P3 ;  /* 0x000000ff07037208 */ /* 0x000fe40001800000 */
[----:B------:R-:W-:Y:S02]  /*3030*/  FSEL R14, R14, RZ, P2 ;  /* 0x000000ff0e0e7208 */ /* 0x000fe40001000000 */
[----:B------:R-:W-:Y:S02]  /*3040*/  FSEL R18, R18, RZ, P1 ;  /* 0x000000ff12127208 */ /* 0x000fe40000800000 */
[----:B------:R-:W-:Y:S01]  /*3050*/  FSEL R0, R0, RZ, P0 ;  /* 0x000000ff00007208 */ /* 0x000fe20000000000 */
[----:B------:R-:W-:Y:S01]  /*3060*/  FADD R4, R8, R19 ;  /* 0x0000001308047221 */ /* 0x000fe20000000000 */
[----:B------:R-:W-:Y:S01]  /*3070*/  FADD R7, R10, R37 ;  /* 0x000000250a077221 */ /* 0x000fe20000000000 */
[----:B------:R-:W-:Y:S01]  /*3080*/  FADD R5, R13, R22 ;  /* 0x000000160d057221 */ /* 0x000fe20000000000 */
[----:B------:R-:W-:Y:S01]  /*3090*/  FADD R6, R2, R23 ;  /* 0x0000001702067221 */ /* 0x000fe20000000000 */
[----:B------:R-:W-:Y:S01]  /*30a0*/  FADD R8, R12, R3 ;  /* 0x000000030c087221 */ /* 0x000fe20000000000 */
[----:B------:R-:W-:Y:S01]  /*30b0*/  FADD R9, R9, R14 ;  /* 0x0000000e09097221 */ /* 0x000fe20000000000 */
[----:B------:R-:W-:Y:S01]  /*30c0*/  FADD R10, R15, R18 ;  /* 0x000000120f0a7221 */ /* 0x000fe20000000000 */
[----:B------:R-:W-:Y:S01]  /*30d0*/  FADD R11, R11, R0 ;  /* 0x000000000b0b7221 */ /* 0x000fe20000000000 */
[----:B------:R-:W-:Y:S04]  /*30e0*/  STG.E.128 desc[UR4][R16.64], R4 ;  /* 0x0000000410007986 */ /* 0x000fe8000c101d04 */
[----:B------:R-:W-:Y:S01]  /*30f0*/  STG.E.128 desc[UR4][R16.64+0x800], R8 ;  /* 0x0008000810007986 */ /* 0x000fe2000c101d04 */
[----:B------:R-:W-:Y:S05]  /*3100*/  EXIT ;  /* 0x000000000000794d */ /* 0x000fea0003800000 */
.L_x_0:
[----:B------:R-:W-:-:S00]  /*3110*/  BRA `(.L_x_0) ;  /* 0xfffffffc00fc7947 */ /* 0x000fc0000383ffff */
[----:B------:R-:W-:-:S00]  /*3120*/  NOP ;  /* 0x0000000000007918 */ /* 0x000fc00000000000 */
        /* <DEDUP_REMOVED lines=13> */
.L_x_1:


//--------------------- .nv.constant0.triton_poi_fused__unsafe_index_add_mul_native_group_norm_relu_sub_38 --------------------------
	.section	.nv.constant0.triton_poi_fused__unsafe_index_add_mul_native_group_norm_relu_sub_38,"a",@progbits
	.sectionflags	@""
	.align	4
.nv.constant0.triton_poi_fused__unsafe_index_add_mul_native_group_norm_relu_sub_38:
	.zero		652
